	.target	sm_90a

	.elftype	@"ET_EXEC"


//--------------------- .note.nv.tkinfo           --------------------------
	.section	.note.nv.tkinfo,"",@"SHT_NOTE"
	.sectionflags	@"SHF_NOTE_NV_TKINFO"
	.tkinfo
        /*0018*/ 	.word	0x00000002
        /*0030*/ 	.string	""
        /*0030*/ 	.string	"ptxas"
        /*0030*/ 	.string	"Cuda compilation tools, release 13.0, V13.0.88"
        /*0030*/ 	.string	"Build cuda_13.0.r13.0/compiler.36424714_0"
        /*0030*/ 	.string	"-arch sm_90a -m 64 "



//--------------------- .note.nv.cuinfo           --------------------------
	.section	.note.nv.cuinfo,"",@"SHT_NOTE"
	.sectionflags	@"SHF_NOTE_NV_CUINFO"
        /*0018*/ 	.short	0x0002
        /*001a*/ 	.short	0x005a
        /*001c*/ 	.short	0x0082
	.zero		2


//--------------------- .nv.info                  --------------------------
	.section	.nv.info,"",@"SHT_CUDA_INFO"
	.align	4


	//----- nvinfo : EIATTR_REGCOUNT
	.align		4
        /*0000*/ 	.byte	0x04, 0x2f
        /*0002*/ 	.short	(.L_15 - .L_14)
	.align		4
.L_14:
        /*0004*/ 	.word	index@(_ZN7cutlass13device_kernelINS_4gemm6kernel13GemmUniversalIN4cute5tupleIJiiiiEEENS1_10collective13CollectiveMmaINS1_34MainloopSm90TmaGmmaWarpSpecializedILi4ENS5_IJNS4_1CILi1EEESB_SB_EEENS1_35KernelTmaWarpSpecializedCooperativeEEENS5_IJNSA_ILi256EEENSA_ILi128EEESG_EEENS_10bfloat16_tENS5_IJlSB_lEEESI_SJ_NS4_8TiledMMAINS4_8MMA_AtomIJNS4_4SM904GMMA28MMA_64x128x16_F32BF16BF16_SSILNSN_5MajorE0ELSP_0ELNSN_7ScaleInE1ELSQ_1EEEEEENS4_6LayoutINS5_IJNSA_ILi2EEESB_SB_EEENS5_IJSB_NSA_ILi0EEESW_EEEEENS5_IJNS4_10UnderscoreESZ_SZ_EEEEENS4_13SM90_TMA_LOADENS4_14ComposedLayoutINS4_7SwizzleILi3ELi4ELi3EEENS4_18smem_ptr_flag_bitsILi16EEENST_INS5_IJNSA_ILi8EEENSA_ILi64EEEEEENS5_IJS19_SB_EEEEEEEvNS4_8identityES12_S1D_vS1E_EENS_8epilogue10collective6detail29Sm90TmaWarpSpecializedAdapterINS1H_15DefaultEpilogueISI_SJ_SJ_NS1G_6thread17LinearCombinationISI_Li1EffLNS1L_9ScaleType4KindE0ELNS_15FloatRoundStyleE2ESI_EENS1_15EpilogueDefaultEEEEEvvEEEEvNT_6ParamsE)
        /*0008*/ 	.word	0x000000a8


	//----- nvinfo : EIATTR_FRAME_SIZE
	.align		4
.L_15:
        /*000c*/ 	.byte	0x04, 0x11
        /*000e*/ 	.short	(.L_17 - .L_16)
	.align		4
.L_16:
        /*0010*/ 	.word	index@(_ZN7cutlass13device_kernelINS_4gemm6kernel13GemmUniversalIN4cute5tupleIJiiiiEEENS1_10collective13CollectiveMmaINS1_34MainloopSm90TmaGmmaWarpSpecializedILi4ENS5_IJNS4_1CILi1EEESB_SB_EEENS1_35KernelTmaWarpSpecializedCooperativeEEENS5_IJNSA_ILi256EEENSA_ILi128EEESG_EEENS_10bfloat16_tENS5_IJlSB_lEEESI_SJ_NS4_8TiledMMAINS4_8MMA_AtomIJNS4_4SM904GMMA28MMA_64x128x16_F32BF16BF16_SSILNSN_5MajorE0ELSP_0ELNSN_7ScaleInE1ELSQ_1EEEEEENS4_6LayoutINS5_IJNSA_ILi2EEESB_SB_EEENS5_IJSB_NSA_ILi0EEESW_EEEEENS5_IJNS4_10UnderscoreESZ_SZ_EEEEENS4_13SM90_TMA_LOADENS4_14ComposedLayoutINS4_7SwizzleILi3ELi4ELi3EEENS4_18smem_ptr_flag_bitsILi16EEENST_INS5_IJNSA_ILi8EEENSA_ILi64EEEEEENS5_IJS19_SB_EEEEEEEvNS4_8identityES12_S1D_vS1E_EENS_8epilogue10collective6detail29Sm90TmaWarpSpecializedAdapterINS1H_15DefaultEpilogueISI_SJ_SJ_NS1G_6thread17LinearCombinationISI_Li1EffLNS1L_9ScaleType4KindE0ELNS_15FloatRoundStyleE2ESI_EENS1_15EpilogueDefaultEEEEEvvEEEEvNT_6ParamsE)
        /*0014*/ 	.word	0x00000000


	//----- nvinfo : EIATTR_MIN_STACK_SIZE
	.align		4
.L_17:
        /*0018*/ 	.byte	0x04, 0x12
        /*001a*/ 	.short	(.L_19 - .L_18)
	.align		4
.L_18:
        /*001c*/ 	.word	index@(_ZN7cutlass13device_kernelINS_4gemm6kernel13GemmUniversalIN4cute5tupleIJiiiiEEENS1_10collective13CollectiveMmaINS1_34MainloopSm90TmaGmmaWarpSpecializedILi4ENS5_IJNS4_1CILi1EEESB_SB_EEENS1_35KernelTmaWarpSpecializedCooperativeEEENS5_IJNSA_ILi256EEENSA_ILi128EEESG_EEENS_10bfloat16_tENS5_IJlSB_lEEESI_SJ_NS4_8TiledMMAINS4_8MMA_AtomIJNS4_4SM904GMMA28MMA_64x128x16_F32BF16BF16_SSILNSN_5MajorE0ELSP_0ELNSN_7ScaleInE1ELSQ_1EEEEEENS4_6LayoutINS5_IJNSA_ILi2EEESB_SB_EEENS5_IJSB_NSA_ILi0EEESW_EEEEENS5_IJNS4_10UnderscoreESZ_SZ_EEEEENS4_13SM90_TMA_LOADENS4_14ComposedLayoutINS4_7SwizzleILi3ELi4ELi3EEENS4_18smem_ptr_flag_bitsILi16EEENST_INS5_IJNSA_ILi8EEENSA_ILi64EEEEEENS5_IJS19_SB_EEEEEEEvNS4_8identityES12_S1D_vS1E_EENS_8epilogue10collective6detail29Sm90TmaWarpSpecializedAdapterINS1H_15DefaultEpilogueISI_SJ_SJ_NS1G_6thread17LinearCombinationISI_Li1EffLNS1L_9ScaleType4KindE0ELNS_15FloatRoundStyleE2ESI_EENS1_15EpilogueDefaultEEEEEvvEEEEvNT_6ParamsE)
        /*0020*/ 	.word	0x00000000
.L_19:


//--------------------- .nv.compat                --------------------------
	.section	.nv.compat,"",@"SHT_CUDA_COMPAT_INFO"
	.align	4
        /*0000*/ 	.byte	0x02, 0x09, 0x01, 0x00, 0x02, 0x02, 0x04, 0x00, 0x02, 0x05, 0x05, 0x00, 0x03, 0x07, 0x01, 0x01
        /*0010*/ 	.byte	0x02, 0x03, 0x01, 0x00, 0x02, 0x06, 0x01, 0x00, 0x04, 0x0b, 0x08, 0x00, 0x00, 0x00, 0x00, 0x00
        /*0020*/ 	.byte	0x00, 0x00, 0x00, 0x00


//--------------------- .nv.info._ZN7cutlass13device_kernelINS_4gemm6kernel13GemmUniversalIN4cute5tupleIJiiiiEEENS1_10collective13CollectiveMmaINS1_34MainloopSm90TmaGmmaWarpSpecializedILi4ENS5_IJNS4_1CILi1EEESB_SB_EEENS1_35KernelTmaWarpSpecializedCooperativeEEENS5_IJNSA_ILi256EEENSA_ILi128EEESG_EEENS_10bfloat16_tENS5_IJlSB_lEEESI_SJ_NS4_8TiledMMAINS4_8MMA_AtomIJNS4_4SM904GMMA28MMA_64x128x16_F32BF16BF16_SSILNSN_5MajorE0ELSP_0ELNSN_7ScaleInE1ELSQ_1EEEEEENS4_6LayoutINS5_IJNSA_ILi2EEESB_SB_EEENS5_IJSB_NSA_ILi0EEESW_EEEEENS5_IJNS4_10UnderscoreESZ_SZ_EEEEENS4_13SM90_TMA_LOADENS4_14ComposedLayoutINS4_7SwizzleILi3ELi4ELi3EEENS4_18smem_ptr_flag_bitsILi16EEENST_INS5_IJNSA_ILi8EEENSA_ILi64EEEEEENS5_IJS19_SB_EEEEEEEvNS4_8identityES12_S1D_vS1E_EENS_8epilogue10collective6detail29Sm90TmaWarpSpecializedAdapterINS1H_15DefaultEpilogueISI_SJ_SJ_NS1G_6thread17LinearCombinationISI_Li1EffLNS1L_9ScaleType4KindE0ELNS_15FloatRoundStyleE2ESI_EENS1_15EpilogueDefaultEEEEEvvEEEEvNT_6ParamsE --------------------------
	.section	.nv.info._ZN7cutlass13device_kernelINS_4gemm6kernel13GemmUniversalIN4cute5tupleIJiiiiEEENS1_10collective13CollectiveMmaINS1_34MainloopSm90TmaGmmaWarpSpecializedILi4ENS5_IJNS4_1CILi1EEESB_SB_EEENS1_35KernelTmaWarpSpecializedCooperativeEEENS5_IJNSA_ILi256EEENSA_ILi128EEESG_EEENS_10bfloat16_tENS5_IJlSB_lEEESI_SJ_NS4_8TiledMMAINS4_8MMA_AtomIJNS4_4SM904GMMA28MMA_64x128x16_F32BF16BF16_SSILNSN_5MajorE0ELSP_0ELNSN_7ScaleInE1ELSQ_1EEEEEENS4_6LayoutINS5_IJNSA_ILi2EEESB_SB_EEENS5_IJSB_NSA_ILi0EEESW_EEEEENS5_IJNS4_10UnderscoreESZ_SZ_EEEEENS4_13SM90_TMA_LOADENS4_14ComposedLayoutINS4_7SwizzleILi3ELi4ELi3EEENS4_18smem_ptr_flag_bitsILi16EEENST_INS5_IJNSA_ILi8EEENSA_ILi64EEEEEENS5_IJS19_SB_EEEEEEEvNS4_8identityES12_S1D_vS1E_EENS_8epilogue10collective6detail29Sm90TmaWarpSpecializedAdapterINS1H_15DefaultEpilogueISI_SJ_SJ_NS1G_6thread17LinearCombinationISI_Li1EffLNS1L_9ScaleType4KindE0ELNS_15FloatRoundStyleE2ESI_EENS1_15EpilogueDefaultEEEEEvvEEEEvNT_6ParamsE,"",@"SHT_CUDA_INFO"
	.sectionflags	@""
	.align	4


	//----- nvinfo : EIATTR_CUDA_API_VERSION
	.align		4
        /*0000*/ 	.byte	0x04, 0x37
        /*0002*/ 	.short	(.L_21 - .L_20)
.L_20:
        /*0004*/ 	.word	0x00000082


	//----- nvinfo : EIATTR_KPARAM_INFO
	.align		4
.L_21:
        /*0008*/ 	.byte	0x04, 0x17
        /*000a*/ 	.short	(.L_23 - .L_22)
.L_22:
        /*000c*/ 	.word	0x00000000
        /*0010*/ 	.short	0x0000
        /*0012*/ 	.short	0x0070
        /*0014*/ 	.byte	0x00, 0xf0, 0x01, 0x10


	//----- nvinfo : EIATTR_SPARSE_MMA_MASK
	.align		4
.L_23:
        /*0018*/ 	.byte	0x03, 0x50
        /*001a*/ 	.short	0x0000


	//----- nvinfo : EIATTR_MAXREG_COUNT
	.align		4
        /*001c*/ 	.byte	0x03, 0x1b
        /*001e*/ 	.short	0x00a8


	//----- nvinfo : EIATTR_NUM_BARRIERS
	.align		4
        /*0020*/ 	.byte	0x02, 0x4c
        /*0022*/ 	.byte	0x01
	.zero		1


	//----- nvinfo : EIATTR_EXTERNS
	.align		4
        /*0024*/ 	.byte	0x04, 0x0f
        /*0026*/ 	.short	(.L_25 - .L_24)


	//   ....[0]....
	.align		4
.L_24:
        /*0028*/ 	.word	index@(__assertfail)


	//----- nvinfo : EIATTR_MERCURY_ISA_VERSION
	.align		4
.L_25:
        /*002c*/ 	.byte	0x03, 0x5f
        /*002e*/ 	.short	0x0101


	//----- nvinfo : EIATTR_INT_WARP_WIDE_INSTR_OFFSETS
	.align		4
        /*0030*/ 	.byte	0x04, 0x31
        /*0032*/ 	.short	(.L_27 - .L_26)


	//   ....[0]....
.L_26:
        /*0034*/ 	.word	0x000003b0


	//   ....[1]....
        /*0038*/ 	.word	0x000003e0


	//   ....[2]....
        /*003c*/ 	.word	0x000004c0


	//----- nvinfo : EIATTR_COOP_GROUP_MASK_REGIDS
	.align		4
.L_27:
        /*0040*/ 	.byte	0x04, 0x29
        /*0042*/ 	.short	(.L_29 - .L_28)


	//   ....[0]....
.L_28:
        /*0044*/ 	.word	0xffffffff


	//   ....[1]....
        /*0048*/ 	.word	0xffffffff


	//   ....[2]....
        /*004c*/ 	.word	0xffffffff


	//   ....[3]....
        /*0050*/ 	.word	0xffffffff


	//   ....[4]....
        /*0054*/ 	.word	0xffffffff


	//----- nvinfo : EIATTR_COOP_GROUP_INSTR_OFFSETS
	.align		4
.L_29:
        /*0058*/ 	.byte	0x04, 0x28
        /*005a*/ 	.short	(.L_31 - .L_30)


	//   ....[0]....
.L_30:
        /*005c*/ 	.word	0x00000060


	//   ....[1]....
        /*0060*/ 	.word	0x00000070


	//   ....[2]....
        /*0064*/ 	.word	0x00000130


	//   ....[3]....
        /*0068*/ 	.word	0x000002c0


	//   ....[4]....
        /*006c*/ 	.word	0x00000f70


	//----- nvinfo : EIATTR_REG_RECONFIG
	.align		4
.L_31:
        /*0070*/ 	.byte	0x01, 0x54
	.zero		2


	//----- nvinfo : EIATTR_SYSCALL_OFFSETS
	.align		4
        /*0074*/ 	.byte	0x04, 0x46
        /*0076*/ 	.short	(.L_33 - .L_32)


	//   ....[0]....
.L_32:
        /*0078*/ 	.word	0x00001130


	//----- nvinfo : EIATTR_MBARRIER_INSTR_OFFSETS
	.align		4
.L_33:
        /*007c*/ 	.byte	0x04, 0x39
        /*007e*/ 	.short	(.L_35 - .L_34)


	//   ....[0]....
.L_34:
        /*0080*/ 	.word	0x00000230
        /*0084*/ 	.word	0x000000ff
        /*0088*/ 	.word	0x00000000
        /*008c*/ 	.short	0x0100
        /*008e*/ 	.byte	0x08
	.zero		1


	//   ....[1]....
        /*0090*/ 	.word	0x00000240
        /*0094*/ 	.word	0x000000ff
        /*0098*/ 	.word	0x00000020
        /*009c*/ 	.short	0x0100
        /*009e*/ 	.byte	0x08
	.zero		1


	//   ....[2]....
        /*00a0*/ 	.word	0x00000250
        /*00a4*/ 	.word	0x000000ff
        /*00a8*/ 	.word	0x00000008
        /*00ac*/ 	.short	0x0100
        /*00ae*/ 	.byte	0x08
	.zero		1


	//   ....[3]....
        /*00b0*/ 	.word	0x00000260
        /*00b4*/ 	.word	0x000000ff
        /*00b8*/ 	.word	0x00000028
        /*00bc*/ 	.short	0x0100
        /*00be*/ 	.byte	0x08
	.zero		1


	//   ....[4]....
        /*00c0*/ 	.word	0x00000270
        /*00c4*/ 	.word	0x000000ff
        /*00c8*/ 	.word	0x00000010
        /*00cc*/ 	.short	0x0100
        /*00ce*/ 	.byte	0x08
	.zero		1


	//   ....[5]....
        /*00d0*/ 	.word	0x00000280
        /*00d4*/ 	.word	0x000000ff
        /*00d8*/ 	.word	0x00000030
        /*00dc*/ 	.short	0x0100
        /*00de*/ 	.byte	0x08
	.zero		1


	//   ....[6]....
        /*00e0*/ 	.word	0x00000290
        /*00e4*/ 	.word	0x000000ff
        /*00e8*/ 	.word	0x00000018
        /*00ec*/ 	.short	0x0100
        /*00ee*/ 	.byte	0x08
	.zero		1


	//   ....[7]....
        /*00f0*/ 	.word	0x000002a0
        /*00f4*/ 	.word	0x000000ff
        /*00f8*/ 	.word	0x00000038
        /*00fc*/ 	.short	0x0100
        /*00fe*/ 	.byte	0x08
	.zero		1


	//   ....[8]....
        /*0100*/ 	.word	0x00000530
        /*0104*/ 	.word	0x000000ff
        /*0108*/ 	.word	0x00000050
        /*010c*/ 	.short	0x0100
        /*010e*/ 	.byte	0x06
	.zero		1


	//   ....[9]....
        /*0110*/ 	.word	0x00000590
        /*0114*/ 	.word	0x000000ff
        /*0118*/ 	.word	0x00000058
        /*011c*/ 	.short	0x0100
        /*011e*/ 	.byte	0x06
	.zero		1


	//   ....[10]....
        /*0120*/ 	.word	0x000011b0
        /*0124*/ 	.word	0x00000003
        /*0128*/ 	.word	0x00000000
        /*012c*/ 	.short	0x010a
        /*012e*/ 	.byte	0x3f
	.zero		1


	//   ....[11]....
        /*0130*/ 	.word	0x000011f0
        /*0134*/ 	.word	0x00000003
        /*0138*/ 	.word	0x00000000
        /*013c*/ 	.short	0x010a
        /*013e*/ 	.byte	0x3f
	.zero		1


	//   ....[12]....
        /*0140*/ 	.word	0x000019e0
        /*0144*/ 	.word	0x000000ff
        /*0148*/ 	.word	0x00000000
        /*014c*/ 	.short	0x010a
        /*014e*/ 	.byte	0x09
	.zero		1


	//   ....[13]....
        /*0150*/ 	.word	0x00001a20
        /*0154*/ 	.word	0x000000ff
        /*0158*/ 	.word	0x00000000
        /*015c*/ 	.short	0x010a
        /*015e*/ 	.byte	0x09
	.zero		1


	//   ....[14]....
        /*0160*/ 	.word	0x000020d0
        /*0164*/ 	.word	0x000000ff
        /*0168*/ 	.word	0x00000000
        /*016c*/ 	.short	0x0101
        /*016e*/ 	.byte	0x08
	.zero		1


	//   ....[15]....
        /*0170*/ 	.word	0x000022b0
        /*0174*/ 	.word	0x000000ff
        /*0178*/ 	.word	0x00000000
        /*017c*/ 	.short	0x0101
        /*017e*/ 	.byte	0x04
	.zero		1


	//   ....[16]....
        /*0180*/ 	.word	0x0000bb70
        /*0184*/ 	.word	0x0000000c
        /*0188*/ 	.word	0x00000020
        /*018c*/ 	.short	0x010a
        /*018e*/ 	.byte	0x3f
	.zero		1


	//   ....[17]....
        /*0190*/ 	.word	0x0000bff0
        /*0194*/ 	.word	0x00000005
        /*0198*/ 	.word	0x00000058
        /*019c*/ 	.short	0x0101
        /*019e*/ 	.byte	0x3f
	.zero		1


	//   ....[18]....
        /*01a0*/ 	.word	0x0000c6f0
        /*01a4*/ 	.word	0x00000007
        /*01a8*/ 	.word	0x00000000
        /*01ac*/ 	.short	0x010a
        /*01ae*/ 	.byte	0x3f
	.zero		1


	//   ....[19]....
        /*01b0*/ 	.word	0x0000c770
        /*01b4*/ 	.word	0x00000006
        /*01b8*/ 	.word	0x00000000
        /*01bc*/ 	.short	0x010a
        /*01be*/ 	.byte	0x3f
	.zero		1


	//   ....[20]....
        /*01c0*/ 	.word	0x0000c800
        /*01c4*/ 	.word	0x00000007
        /*01c8*/ 	.word	0x00000000
        /*01cc*/ 	.short	0x010a
        /*01ce*/ 	.byte	0x3f
	.zero		1


	//   ....[21]....
        /*01d0*/ 	.word	0x0000c890
        /*01d4*/ 	.word	0x00000005
        /*01d8*/ 	.word	0x00000000
        /*01dc*/ 	.short	0x010a
        /*01de*/ 	.byte	0x3f
	.zero		1


	//   ....[22]....
        /*01e0*/ 	.word	0x0000c8f0
        /*01e4*/ 	.word	0x00000003
        /*01e8*/ 	.word	0x00000000
        /*01ec*/ 	.short	0x010a
        /*01ee*/ 	.byte	0x3f
	.zero		1


	//   ....[23]....
        /*01f0*/ 	.word	0x0000c950
        /*01f4*/ 	.word	0x00000004
        /*01f8*/ 	.word	0x00000000
        /*01fc*/ 	.short	0x010a
        /*01fe*/ 	.byte	0x3f
	.zero		1


	//   ....[24]....
        /*0200*/ 	.word	0x0000ca20
        /*0204*/ 	.word	0x0000000c
        /*0208*/ 	.word	0x00000020
        /*020c*/ 	.short	0x010a
        /*020e*/ 	.byte	0x3f
	.zero		1


	//   ....[25]....
        /*0210*/ 	.word	0x0000caf0
        /*0214*/ 	.word	0x00000007
        /*0218*/ 	.word	0x00000000
        /*021c*/ 	.short	0x010a
        /*021e*/ 	.byte	0x3f
	.zero		1


	//   ....[26]....
        /*0220*/ 	.word	0x0000cb40
        /*0224*/ 	.word	0x00000006
        /*0228*/ 	.word	0x00000000
        /*022c*/ 	.short	0x010a
        /*022e*/ 	.byte	0x3f
	.zero		1


	//   ....[27]....
        /*0230*/ 	.word	0x0000cb90
        /*0234*/ 	.word	0x00000007
        /*0238*/ 	.word	0x00000000
        /*023c*/ 	.short	0x010a
        /*023e*/ 	.byte	0x3f
	.zero		1


	//----- nvinfo : EIATTR_NUM_MBARRIERS
	.align		4
.L_35:
        /*0240*/ 	.byte	0x03, 0x38
        /*0242*/ 	.short	0x000a


	//----- nvinfo : EIATTR_EXIT_INSTR_OFFSETS
	.align		4
        /*0244*/ 	.byte	0x04, 0x1c
        /*0246*/ 	.short	(.L_37 - .L_36)


	//   ....[0]....
.L_36:
        /*0248*/ 	.word	0x000005e0


	//   ....[1]....
        /*024c*/ 	.word	0x00000ea0


	//   ....[2]....
        /*0250*/ 	.word	0x0000b1e0


	//   ....[3]....
        /*0254*/ 	.word	0x0000b810


	//   ....[4]....
        /*0258*/ 	.word	0x0000c8e0


	//----- nvinfo : EIATTR_MAX_THREADS
	.align		4
.L_37:
        /*025c*/ 	.byte	0x04, 0x05
        /*025e*/ 	.short	(.L_39 - .L_38)
.L_38:
        /*0260*/ 	.word	0x00000180
        /*0264*/ 	.word	0x00000001
        /*0268*/ 	.word	0x00000001


	//----- nvinfo : EIATTR_CRS_STACK_SIZE
	.align		4
.L_39:
        /*026c*/ 	.byte	0x04, 0x1e
        /*026e*/ 	.short	(.L_41 - .L_40)
.L_40:
        /*0270*/ 	.word	0x00000000


	//----- nvinfo : EIATTR_CBANK_PARAM_SIZE
	.align		4
.L_41:
        /*0274*/ 	.byte	0x03, 0x19
        /*0276*/ 	.short	0x0470


	//----- nvinfo : EIATTR_PARAM_CBANK
	.align		4
        /*0278*/ 	.byte	0x04, 0x0a
        /*027a*/ 	.short	(.L_43 - .L_42)
	.align		4
.L_42:
        /*027c*/ 	.word	index@(.nv.constant0._ZN7cutlass13device_kernelINS_4gemm6kernel13GemmUniversalIN4cute5tupleIJiiiiEEENS1_10collective13CollectiveMmaINS1_34MainloopSm90TmaGmmaWarpSpecializedILi4ENS5_IJNS4_1CILi1EEESB_SB_EEENS1_35KernelTmaWarpSpecializedCooperativeEEENS5_IJNSA_ILi256EEENSA_ILi128EEESG_EEENS_10bfloat16_tENS5_IJlSB_lEEESI_SJ_NS4_8TiledMMAINS4_8MMA_AtomIJNS4_4SM904GMMA28MMA_64x128x16_F32BF16BF16_SSILNSN_5MajorE0ELSP_0ELNSN_7ScaleInE1ELSQ_1EEEEEENS4_6LayoutINS5_IJNSA_ILi2EEESB_SB_EEENS5_IJSB_NSA_ILi0EEESW_EEEEENS5_IJNS4_10UnderscoreESZ_SZ_EEEEENS4_13SM90_TMA_LOADENS4_14ComposedLayoutINS4_7SwizzleILi3ELi4ELi3EEENS4_18smem_ptr_flag_bitsILi16EEENST_INS5_IJNSA_ILi8EEENSA_ILi64EEEEEENS5_IJS19_SB_EEEEEEEvNS4_8identityES12_S1D_vS1E_EENS_8epilogue10collective6detail29Sm90TmaWarpSpecializedAdapterINS1H_15DefaultEpilogueISI_SJ_SJ_NS1G_6thread17LinearCombinationISI_Li1EffLNS1L_9ScaleType4KindE0ELNS_15FloatRoundStyleE2ESI_EENS1_15EpilogueDefaultEEEEEvvEEEEvNT_6ParamsE)
        /*0280*/ 	.short	0x0210
        /*0282*/ 	.short	0x0470


	//----- nvinfo : EIATTR_SW_WAR
	.align		4
.L_43:
        /*0284*/ 	.byte	0x04, 0x36
        /*0286*/ 	.short	(.L_45 - .L_44)
.L_44:
        /*0288*/ 	.word	0x00000008
.L_45:


//--------------------- .nv.callgraph             --------------------------
	.section	.nv.callgraph,"",@"SHT_CUDA_CALLGRAPH"
	.align	4
	.sectionentsize	8
	.align		4
        /*0000*/ 	.word	0x00000000
	.align		4
        /*0004*/ 	.word	0xffffffff
	.align		4
        /*0008*/ 	.word	index@(_ZN7cutlass13device_kernelINS_4gemm6kernel13GemmUniversalIN4cute5tupleIJiiiiEEENS1_10collective13CollectiveMmaINS1_34MainloopSm90TmaGmmaWarpSpecializedILi4ENS5_IJNS4_1CILi1EEESB_SB_EEENS1_35KernelTmaWarpSpecializedCooperativeEEENS5_IJNSA_ILi256EEENSA_ILi128EEESG_EEENS_10bfloat16_tENS5_IJlSB_lEEESI_SJ_NS4_8TiledMMAINS4_8MMA_AtomIJNS4_4SM904GMMA28MMA_64x128x16_F32BF16BF16_SSILNSN_5MajorE0ELSP_0ELNSN_7ScaleInE1ELSQ_1EEEEEENS4_6LayoutINS5_IJNSA_ILi2EEESB_SB_EEENS5_IJSB_NSA_ILi0EEESW_EEEEENS5_IJNS4_10UnderscoreESZ_SZ_EEEEENS4_13SM90_TMA_LOADENS4_14ComposedLayoutINS4_7SwizzleILi3ELi4ELi3EEENS4_18smem_ptr_flag_bitsILi16EEENST_INS5_IJNSA_ILi8EEENSA_ILi64EEEEEENS5_IJS19_SB_EEEEEEEvNS4_8identityES12_S1D_vS1E_EENS_8epilogue10collective6detail29Sm90TmaWarpSpecializedAdapterINS1H_15DefaultEpilogueISI_SJ_SJ_NS1G_6thread17LinearCombinationISI_Li1EffLNS1L_9ScaleType4KindE0ELNS_15FloatRoundStyleE2ESI_EENS1_15EpilogueDefaultEEEEEvvEEEEvNT_6ParamsE)
	.align		4
        /*000c*/ 	.word	index@(__assertfail)
	.align		4
        /*0010*/ 	.word	0x00000000
	.align		4
        /*0014*/ 	.word	0xfffffffe
	.align		4
        /*0018*/ 	.word	0x00000000
	.align		4
        /*001c*/ 	.word	0xfffffffd
	.align		4
        /*0020*/ 	.word	0x00000000
	.align		4
        /*0024*/ 	.word	0xfffffffc


//--------------------- .nv.constant4             --------------------------
	.section	.nv.constant4,"a",@progbits
	.align	8
	.align		8
.nv.constant4:
        /*0000*/ 	.dword	__assertfail
	.align		8
        /*0008*/ 	.dword	__unnamed_1
	.align		8
        /*0010*/ 	.dword	_ZN40_INTERNAL_a853aeeb_4_k_cu_b85f14fb_194684cuda3std3__45__cpo5beginE
	.align		8
        /*0018*/ 	.dword	_ZN40_INTERNAL_a853aeeb_4_k_cu_b85f14fb_194684cuda3std3__45__cpo3endE
	.align		8
        /*0020*/ 	.dword	_ZN40_INTERNAL_a853aeeb_4_k_cu_b85f14fb_194684cuda3std3__45__cpo6cbeginE
	.align		8
        /*0028*/ 	.dword	_ZN40_INTERNAL_a853aeeb_4_k_cu_b85f14fb_194684cuda3std3__45__cpo4cendE
	.align		8
        /*0030*/ 	.dword	_ZN40_INTERNAL_a853aeeb_4_k_cu_b85f14fb_194684cuda3std3__442_GLOBAL__N__a853aeeb_4_k_cu_b85f14fb_194686ignoreE
	.align		8
        /*0038*/ 	.dword	_ZN40_INTERNAL_a853aeeb_4_k_cu_b85f14fb_194684cuda3std3__419piecewise_constructE
	.align		8
        /*0040*/ 	.dword	_ZN40_INTERNAL_a853aeeb_4_k_cu_b85f14fb_194684cuda3std3__48in_placeE
	.align		8
        /*0048*/ 	.dword	_ZN40_INTERNAL_a853aeeb_4_k_cu_b85f14fb_194684cuda3std6ranges3__45__cpo4swapE
	.align		8
        /*0050*/ 	.dword	_ZN40_INTERNAL_a853aeeb_4_k_cu_b85f14fb_194684cuda3std6ranges3__45__cpo9iter_moveE
	.align		8
        /*0058*/ 	.dword	_ZN40_INTERNAL_a853aeeb_4_k_cu_b85f14fb_194684cute7productE
	.align		8
        /*0060*/ 	.dword	_ZN40_INTERNAL_a853aeeb_4_k_cu_b85f14fb_194684cute1_E
	.align		8
        /*0068*/ 	.dword	$str$22
	.align		8
        /*0070*/ 	.dword	$str$23


//--------------------- .text._ZN7cutlass13device_kernelINS_4gemm6kernel13GemmUniversalIN4cute5tupleIJiiiiEEENS1_10collective13CollectiveMmaINS1_34MainloopSm90TmaGmmaWarpSpecializedILi4ENS5_IJNS4_1CILi1EEESB_SB_EEENS1_35KernelTmaWarpSpecializedCooperativeEEENS5_IJNSA_ILi256EEENSA_ILi128EEESG_EEENS_10bfloat16_tENS5_IJlSB_lEEESI_SJ_NS4_8TiledMMAINS4_8MMA_AtomIJNS4_4SM904GMMA28MMA_64x128x16_F32BF16BF16_SSILNSN_5MajorE0ELSP_0ELNSN_7ScaleInE1ELSQ_1EEEEEENS4_6LayoutINS5_IJNSA_ILi2EEESB_SB_EEENS5_IJSB_NSA_ILi0EEESW_EEEEENS5_IJNS4_10UnderscoreESZ_SZ_EEEEENS4_13SM90_TMA_LOADENS4_14ComposedLayoutINS4_7SwizzleILi3ELi4ELi3EEENS4_18smem_ptr_flag_bitsILi16EEENST_INS5_IJNSA_ILi8EEENSA_ILi64EEEEEENS5_IJS19_SB_EEEEEEEvNS4_8identityES12_S1D_vS1E_EENS_8epilogue10collective6detail29Sm90TmaWarpSpecializedAdapterINS1H_15DefaultEpilogueISI_SJ_SJ_NS1G_6thread17LinearCombinationISI_Li1EffLNS1L_9ScaleType4KindE0ELNS_15FloatRoundStyleE2ESI_EENS1_15EpilogueDefaultEEEEEvvEEEEvNT_6ParamsE --------------------------
	.section	.text._ZN7cutlass13device_kernelINS_4gemm6kernel13GemmUniversalIN4cute5tupleIJiiiiEEENS1_10collective13CollectiveMmaINS1_34MainloopSm90TmaGmmaWarpSpecializedILi4ENS5_IJNS4_1CILi1EEESB_SB_EEENS1_35KernelTmaWarpSpecializedCooperativeEEENS5_IJNSA_ILi256EEENSA_ILi128EEESG_EEENS_10bfloat16_tENS5_IJlSB_lEEESI_SJ_NS4_8TiledMMAINS4_8MMA_AtomIJNS4_4SM904GMMA28MMA_64x128x16_F32BF16BF16_SSILNSN_5MajorE0ELSP_0ELNSN_7ScaleInE1ELSQ_1EEEEEENS4_6LayoutINS5_IJNSA_ILi2EEESB_SB_EEENS5_IJSB_NSA_ILi0EEESW_EEEEENS5_IJNS4_10UnderscoreESZ_SZ_EEEEENS4_13SM90_TMA_LOADENS4_14ComposedLayoutINS4_7SwizzleILi3ELi4ELi3EEENS4_18smem_ptr_flag_bitsILi16EEENST_INS5_IJNSA_ILi8EEENSA_ILi64EEEEEENS5_IJS19_SB_EEEEEEEvNS4_8identityES12_S1D_vS1E_EENS_8epilogue10collective6detail29Sm90TmaWarpSpecializedAdapterINS1H_15DefaultEpilogueISI_SJ_SJ_NS1G_6thread17LinearCombinationISI_Li1EffLNS1L_9ScaleType4KindE0ELNS_15FloatRoundStyleE2ESI_EENS1_15EpilogueDefaultEEEEEvvEEEEvNT_6ParamsE,"ax",@progbits
	.align	128
.text._ZN7cutlass13device_kernelINS_4gemm6kernel13GemmUniversalIN4cute5tupleIJiiiiEEENS1_10collective13CollectiveMmaINS1_34MainloopSm90TmaGmmaWarpSpecializedILi4ENS5_IJNS4_1CILi1EEESB_SB_EEENS1_35KernelTmaWarpSpecializedCooperativeEEENS5_IJNSA_ILi256EEENSA_ILi128EEESG_EEENS_10bfloat16_tENS5_IJlSB_lEEESI_SJ_NS4_8TiledMMAINS4_8MMA_AtomIJNS4_4SM904GMMA28MMA_64x128x16_F32BF16BF16_SSILNSN_5MajorE0ELSP_0ELNSN_7ScaleInE1ELSQ_1EEEEEENS4_6LayoutINS5_IJNSA_ILi2EEESB_SB_EEENS5_IJSB_NSA_ILi0EEESW_EEEEENS5_IJNS4_10UnderscoreESZ_SZ_EEEEENS4_13SM90_TMA_LOADENS4_14ComposedLayoutINS4_7SwizzleILi3ELi4ELi3EEENS4_18smem_ptr_flag_bitsILi16EEENST_INS5_IJNSA_ILi8EEENSA_ILi64EEEEEENS5_IJS19_SB_EEEEEEEvNS4_8identityES12_S1D_vS1E_EENS_8epilogue10collective6detail29Sm90TmaWarpSpecializedAdapterINS1H_15DefaultEpilogueISI_SJ_SJ_NS1G_6thread17LinearCombinationISI_Li1EffLNS1L_9ScaleType4KindE0ELNS_15FloatRoundStyleE2ESI_EENS1_15EpilogueDefaultEEEEEvvEEEEvNT_6ParamsE:
        .type           _ZN7cutlass13device_kernelINS_4gemm6kernel13GemmUniversalIN4cute5tupleIJiiiiEEENS1_10collective13CollectiveMmaINS1_34MainloopSm90TmaGmmaWarpSpecializedILi4ENS5_IJNS4_1CILi1EEESB_SB_EEENS1_35KernelTmaWarpSpecializedCooperativeEEENS5_IJNSA_ILi256EEENSA_ILi128EEESG_EEENS_10bfloat16_tENS5_IJlSB_lEEESI_SJ_NS4_8TiledMMAINS4_8MMA_AtomIJNS4_4SM904GMMA28MMA_64x128x16_F32BF16BF16_SSILNSN_5MajorE0ELSP_0ELNSN_7ScaleInE1ELSQ_1EEEEEENS4_6LayoutINS5_IJNSA_ILi2EEESB_SB_EEENS5_IJSB_NSA_ILi0EEESW_EEEEENS5_IJNS4_10UnderscoreESZ_SZ_EEEEENS4_13SM90_TMA_LOADENS4_14ComposedLayoutINS4_7SwizzleILi3ELi4ELi3EEENS4_18smem_ptr_flag_bitsILi16EEENST_INS5_IJNSA_ILi8EEENSA_ILi64EEEEEENS5_IJS19_SB_EEEEEEEvNS4_8identityES12_S1D_vS1E_EENS_8epilogue10collective6detail29Sm90TmaWarpSpecializedAdapterINS1H_15DefaultEpilogueISI_SJ_SJ_NS1G_6thread17LinearCombinationISI_Li1EffLNS1L_9ScaleType4KindE0ELNS_15FloatRoundStyleE2ESI_EENS1_15EpilogueDefaultEEEEEvvEEEEvNT_6ParamsE,@function
        .size           _ZN7cutlass13device_kernelINS_4gemm6kernel13GemmUniversalIN4cute5tupleIJiiiiEEENS1_10collective13CollectiveMmaINS1_34MainloopSm90TmaGmmaWarpSpecializedILi4ENS5_IJNS4_1CILi1EEESB_SB_EEENS1_35KernelTmaWarpSpecializedCooperativeEEENS5_IJNSA_ILi256EEENSA_ILi128EEESG_EEENS_10bfloat16_tENS5_IJlSB_lEEESI_SJ_NS4_8TiledMMAINS4_8MMA_AtomIJNS4_4SM904GMMA28MMA_64x128x16_F32BF16BF16_SSILNSN_5MajorE0ELSP_0ELNSN_7ScaleInE1ELSQ_1EEEEEENS4_6LayoutINS5_IJNSA_ILi2EEESB_SB_EEENS5_IJSB_NSA_ILi0EEESW_EEEEENS5_IJNS4_10UnderscoreESZ_SZ_EEEEENS4_13SM90_TMA_LOADENS4_14ComposedLayoutINS4_7SwizzleILi3ELi4ELi3EEENS4_18smem_ptr_flag_bitsILi16EEENST_INS5_IJNSA_ILi8EEENSA_ILi64EEEEEENS5_IJS19_SB_EEEEEEEvNS4_8identityES12_S1D_vS1E_EENS_8epilogue10collective6detail29Sm90TmaWarpSpecializedAdapterINS1H_15DefaultEpilogueISI_SJ_SJ_NS1G_6thread17LinearCombinationISI_Li1EffLNS1L_9ScaleType4KindE0ELNS_15FloatRoundStyleE2ESI_EENS1_15EpilogueDefaultEEEEEvvEEEEvNT_6ParamsE,(.L_x_320 - _ZN7cutlass13device_kernelINS_4gemm6kernel13GemmUniversalIN4cute5tupleIJiiiiEEENS1_10collective13CollectiveMmaINS1_34MainloopSm90TmaGmmaWarpSpecializedILi4ENS5_IJNS4_1CILi1EEESB_SB_EEENS1_35KernelTmaWarpSpecializedCooperativeEEENS5_IJNSA_ILi256EEENSA_ILi128EEESG_EEENS_10bfloat16_tENS5_IJlSB_lEEESI_SJ_NS4_8TiledMMAINS4_8MMA_AtomIJNS4_4SM904GMMA28MMA_64x128x16_F32BF16BF16_SSILNSN_5MajorE0ELSP_0ELNSN_7ScaleInE1ELSQ_1EEEEEENS4_6LayoutINS5_IJNSA_ILi2EEESB_SB_EEENS5_IJSB_NSA_ILi0EEESW_EEEEENS5_IJNS4_10UnderscoreESZ_SZ_EEEEENS4_13SM90_TMA_LOADENS4_14ComposedLayoutINS4_7SwizzleILi3ELi4ELi3EEENS4_18smem_ptr_flag_bitsILi16EEENST_INS5_IJNSA_ILi8EEENSA_ILi64EEEEEENS5_IJS19_SB_EEEEEEEvNS4_8identityES12_S1D_vS1E_EENS_8epilogue10collective6detail29Sm90TmaWarpSpecializedAdapterINS1H_15DefaultEpilogueISI_SJ_SJ_NS1G_6thread17LinearCombinationISI_Li1EffLNS1L_9ScaleType4KindE0ELNS_15FloatRoundStyleE2ESI_EENS1_15EpilogueDefaultEEEEEvvEEEEvNT_6ParamsE)
        .other          _ZN7cutlass13device_kernelINS_4gemm6kernel13GemmUniversalIN4cute5tupleIJiiiiEEENS1_10collective13CollectiveMmaINS1_34MainloopSm90TmaGmmaWarpSpecializedILi4ENS5_IJNS4_1CILi1EEESB_SB_EEENS1_35KernelTmaWarpSpecializedCooperativeEEENS5_IJNSA_ILi256EEENSA_ILi128EEESG_EEENS_10bfloat16_tENS5_IJlSB_lEEESI_SJ_NS4_8TiledMMAINS4_8MMA_AtomIJNS4_4SM904GMMA28MMA_64x128x16_F32BF16BF16_SSILNSN_5MajorE0ELSP_0ELNSN_7ScaleInE1ELSQ_1EEEEEENS4_6LayoutINS5_IJNSA_ILi2EEESB_SB_EEENS5_IJSB_NSA_ILi0EEESW_EEEEENS5_IJNS4_10UnderscoreESZ_SZ_EEEEENS4_13SM90_TMA_LOADENS4_14ComposedLayoutINS4_7SwizzleILi3ELi4ELi3EEENS4_18smem_ptr_flag_bitsILi16EEENST_INS5_IJNSA_ILi8EEENSA_ILi64EEEEEENS5_IJS19_SB_EEEEEEEvNS4_8identityES12_S1D_vS1E_EENS_8epilogue10collective6detail29Sm90TmaWarpSpecializedAdapterINS1H_15DefaultEpilogueISI_SJ_SJ_NS1G_6thread17LinearCombinationISI_Li1EffLNS1L_9ScaleType4KindE0ELNS_15FloatRoundStyleE2ESI_EENS1_15EpilogueDefaultEEEEEvvEEEEvNT_6ParamsE,@"STO_CUDA_ENTRY STV_DEFAULT"
_ZN7cutlass13device_kernelINS_4gemm6kernel13GemmUniversalIN4cute5tupleIJiiiiEEENS1_10collective13CollectiveMmaINS1_34MainloopSm90TmaGmmaWarpSpecializedILi4ENS5_IJNS4_1CILi1EEESB_SB_EEENS1_35KernelTmaWarpSpecializedCooperativeEEENS5_IJNSA_ILi256EEENSA_ILi128EEESG_EEENS_10bfloat16_tENS5_IJlSB_lEEESI_SJ_NS4_8TiledMMAINS4_8MMA_AtomIJNS4_4SM904GMMA28MMA_64x128x16_F32BF16BF16_SSILNSN_5MajorE0ELSP_0ELNSN_7ScaleInE1ELSQ_1EEEEEENS4_6LayoutINS5_IJNSA_ILi2EEESB_SB_EEENS5_IJSB_NSA_ILi0EEESW_EEEEENS5_IJNS4_10UnderscoreESZ_SZ_EEEEENS4_13SM90_TMA_LOADENS4_14ComposedLayoutINS4_7SwizzleILi3ELi4ELi3EEENS4_18smem_ptr_flag_bitsILi16EEENST_INS5_IJNSA_ILi8EEENSA_ILi64EEEEEENS5_IJS19_SB_EEEEEEEvNS4_8identityES12_S1D_vS1E_EENS_8epilogue10collective6detail29Sm90TmaWarpSpecializedAdapterINS1H_15DefaultEpilogueISI_SJ_SJ_NS1G_6thread17LinearCombinationISI_Li1EffLNS1L_9ScaleType4KindE0ELNS_15FloatRoundStyleE2ESI_EENS1_15EpilogueDefaultEEEEEvvEEEEvNT_6ParamsE:
[----:B------:R-:W0:Y:S01]  /*0000*/  LDC R1, c[0x0][0x28] ;  /* 0x00000a00ff017b82 */ /* 0x000e220000000800 */
[----:B------:R-:W1:Y:S01]  /*0010*/  S2R R18, SR_TID.X ;  /* 0x0000000000127919 */ /* 0x000e620000002100 */
[----:B------:R-:W-:Y:S01]  /*0020*/  ELECT P0, URZ, PT ;  /* 0x00000000003f782f */ /* 0x000fe20003800000 */
[----:B------:R-:W-:Y:S01]  /*0030*/  BSSY B0, `(.L_x_0) ;  /* 0x000000f000007945 */ /* 0x000fe20003800000 */
[--C-:B-1----:R-:W-:Y:S02]  /*0040*/  SHF.R.U32.HI R0, RZ, 0x5, R18.reuse ;  /* 0x00000005ff007819 */ /* 0x102fe40000011612 */
[----:B------:R-:W-:-:S03]  /*0050*/  SHF.R.U32.HI R22, RZ, 0x7, R18 ;  /* 0x00000007ff167819 */ /* 0x000fc60000011612 */
[----:B------:R-:W1:Y:S04]  /*0060*/  SHFL.IDX PT, R5, R0, RZ, 0x1f ;  /* 0x00001fff00057589 */ /* 0x000e6800000e0000 */
[----:B------:R2:W3:Y:S01]  /*0070*/  SHFL.IDX PT, R8, R22, RZ, 0x1f ;  /* 0x00001fff16087589 */ /* 0x0004e200000e0000 */
[----:B-1----:R-:W-:-:S13]  /*0080*/  ISETP.NE.OR P0, PT, R5, RZ, !P0 ;  /* 0x000000ff0500720c */ /* 0x002fda0004705670 */
[----:B0-23--:R-:W-:Y:S05]  /*0090*/  @P0 BRA `(.L_x_1) ;  /* 0x0000000000200947 */ /* 0x00dfea0003800000 */
[----:B------:R-:W-:Y:S02]  /*00a0*/  ULDC.64 UR4, c[0x0][0x198] ;  /* 0x0000660000047ab9 */ /* 0x000fe40000000a00 */
[----:B------:R-:W-:Y:S02]  /*00b0*/  UIADD3 UR6, UP0, UR4, 0xf0, URZ ;  /* 0x000000f004067890 */ /* 0x000fe4000ff1e03f */
[----:B------:R-:W-:Y:S02]  /*00c0*/  UIADD3 UR4, UP1, UR4, 0x1f0, URZ ;  /* 0x000001f004047890 */ /* 0x000fe4000ff3e03f */
[----:B------:R-:W-:Y:S02]  /*00d0*/  UIADD3.X UR7, URZ, UR5, URZ, UP0, !UPT ;  /* 0x000000053f077290 */ /* 0x000fe400087fe43f */
[----:B------:R-:W-:-:S07]  /*00e0*/  UIADD3.X UR5, URZ, UR5, URZ, UP1, !UPT ;  /* 0x000000053f057290 */ /* 0x000fce0008ffe43f */
[----:B------:R0:W-:Y:S02]  /*00f0*/  UTMACCTL.PF [UR6] ;  /* 0x00000000060079b9 */ /* 0x0001e40008040000 */
[----:B------:R0:W-:Y:S02]  /*0100*/  UTMACCTL.PF [UR4] ;  /* 0x00000000040079b9 */ /* 0x0001e40008040000 */
[----:B0-----:R-:W-:Y:S01]  /*0110*/  NOP ;  /* 0x0000000000007918 */ /* 0x001fe20000000000 */
.L_x_1:
[----:B------:R-:W-:Y:S05]  /*0120*/  BSYNC B0 ;  /* 0x0000000000007941 */ /* 0x000fea0003800000 */
.L_x_0:
[----:B------:R-:W0:Y:S02]  /*0130*/  SHFL.IDX PT, R2, R0, RZ, 0x1f ;  /* 0x00001fff00027589 */ /* 0x000e2400000e0000 */
[----:B0-----:R-:W-:-:S13]  /*0140*/  ISETP.NE.AND P0, PT, R2, RZ, PT ;  /* 0x000000ff0200720c */ /* 0x001fda0003f05270 */
[----:B------:R-:W-:Y:S05]  /*0150*/  @P0 BRA `(.L_x_2) ;  /* 0x0000000000580947 */ /* 0x000fea0003800000 */
[----:B------:R-:W0:Y:S01]  /*0160*/  S2UR UR8, SR_CgaCtaId ;  /* 0x00000000000879c3 */ /* 0x000e220000008800 */
[----:B------:R-:W-:Y:S01]  /*0170*/  UMOV UR4, 0x400 ;  /* 0x0000040000047882 */ /* 0x000fe20000000000 */
[----:B------:R-:W-:Y:S01]  /*0180*/  UMOV UR5, 0x1 ;  /* 0x0000000100057882 */ /* 0x000fe20000000000 */
[----:B------:R-:W-:Y:S01]  /*0190*/  UMOV UR6, 0x100 ;  /* 0x0000010000067882 */ /* 0x000fe20000000000 */
[----:B------:R-:W-:Y:S01]  /*01a0*/  ELECT P0, URZ, PT ;  /* 0x00000000003f782f */ /* 0x000fe20003800000 */
[----:B------:R-:W-:-:S04]  /*01b0*/  UIADD3 UR6, -UR6, 0x100000, URZ ;  /* 0x0010000006067890 */ /* 0x000fc8000fffe13f */
[----:B------:R-:W-:Y:S02]  /*01c0*/  USHF.L.U32 UR7, UR6, 0xb, URZ ;  /* 0x0000000b06077899 */ /* 0x000fe4000800063f */
[----:B------:R-:W-:Y:S02]  /*01d0*/  USHF.L.U32 UR6, UR6, 0x1, URZ ;  /* 0x0000000106067899 */ /* 0x000fe4000800063f */
[----:B0-----:R-:W-:Y:S02]  /*01e0*/  ULEA UR8, UR8, UR4, 0x18 ;  /* 0x0000000408087291 */ /* 0x001fe4000f8ec03f */
[----:B------:R-:W-:-:S04]  /*01f0*/  UIADD3 UR4, -UR5, 0x100000, URZ ;  /* 0x0010000005047890 */ /* 0x000fc8000fffe13f */
[----:B------:R-:W-:Y:S02]  /*0200*/  USHF.L.U32 UR5, UR4, 0xb, URZ ;  /* 0x0000000b04057899 */ /* 0x000fe4000800063f */
[----:B------:R-:W-:Y:S01]  /*0210*/  USHF.L.U32 UR4, UR4, 0x1, URZ ;  /* 0x0000000104047899 */ /* 0x000fe2000800063f */
[----:B------:R-:W0:Y:S11]  /*0220*/  FENCE.VIEW.ASYNC.S ;  /* 0x00000000000073c6 */ /* 0x000e360000000000 */
[----:B0-----:R0:W1:Y:S01]  /*0230*/  SYNCS.EXCH.64 URZ, [UR8], UR4 ;  /* 0x00000004083f75b2 */ /* 0x0010620008000100 */
[----:B------:R0:W2:Y:S01]  /*0240*/  SYNCS.EXCH.64 URZ, [UR8+0x20], UR6 ;  /* 0x00002006083f75b2 */ /* 0x0000a20008000100 */
[----:B------:R0:W3:Y:S01]  /*0250*/  SYNCS.EXCH.64 URZ, [UR8+0x8], UR4 ;  /* 0x00000804083f75b2 */ /* 0x0000e20008000100 */
[----:B------:R0:W4:Y:S01]  /*0260*/  SYNCS.EXCH.64 URZ, [UR8+0x28], UR6 ;  /* 0x00002806083f75b2 */ /* 0x0001220008000100 */
[----:B------:R0:W0:Y:S01]  /*0270*/  SYNCS.EXCH.64 URZ, [UR8+0x10], UR4 ;  /* 0x00001004083f75b2 */ /* 0x0000220008000100 */
[----:B------:R0:W0:Y:S01]  /*0280*/  SYNCS.EXCH.64 URZ, [UR8+0x30], UR6 ;  /* 0x00003006083f75b2 */ /* 0x0000220008000100 */
[----:B------:R0:W0:Y:S01]  /*0290*/  SYNCS.EXCH.64 URZ, [UR8+0x18], UR4 ;  /* 0x00001804083f75b2 */ /* 0x0000220008000100 */
[----:B------:R0:W0:Y:S01]  /*02a0*/  SYNCS.EXCH.64 URZ, [UR8+0x38], UR6 ;  /* 0x00003806083f75b2 */ /* 0x0000220008000100 */
[----:B------:R-:W-:Y:S01]  /*02b0*/  NOP ;  /* 0x0000000000007918 */ /* 0x000fe20000000000 */
.L_x_2:
[----:B------:R-:W5:Y:S01]  /*02c0*/  SHFL.IDX PT, R0, R0, RZ, 0x1f ;  /* 0x00001fff00007589 */ /* 0x000f6200000e0000 */
[----:B------:R-:W-:Y:S01]  /*02d0*/  ELECT P0, URZ, PT ;  /* 0x00000000003f782f */ /* 0x000fe20003800000 */
[----:B------:R-:W1:Y:S01]  /*02e0*/  LDC R2, c[0x0][0x65c] ;  /* 0x00019700ff027b82 */ /* 0x000e620000000800 */
[----:B------:R-:W-:Y:S01]  /*02f0*/  SHF.R.S32.HI R6, RZ, 0x1f, R5 ;  /* 0x0000001fff067819 */ /* 0x000fe20000011405 */
[----:B------:R-:W2:Y:S01]  /*0300*/  S2R R3, SR_CTAID.Y ;  /* 0x0000000000037919 */ /* 0x000ea20000002600 */
[----:B0-----:R-:W-:Y:S01]  /*0310*/  UMOV UR4, 0x20 ;  /* 0x0000002000047882 */ /* 0x001fe20000000000 */
[----:B------:R-:W-:Y:S01]  /*0320*/  ISETP.NE.AND P2, PT, R8, RZ, PT ;  /* 0x000000ff0800720c */ /* 0x000fe20003f45270 */
[----:B------:R-:W-:Y:S01]  /*0330*/  NOP ;  /* 0x0000000000007918 */ /* 0x000fe20000000000 */
[----:B------:R-:W0:Y:S01]  /*0340*/  S2R R4, SR_CTAID.X ;  /* 0x0000000000047919 */ /* 0x000e220000002500 */
[----:B------:R-:W-:Y:S01]  /*0350*/  LEA.HI R6, R6, R5, RZ, 0x2 ;  /* 0x0000000506067211 */ /* 0x000fe200078f10ff */
[----:B------:R-:W-:Y:S01]  /*0360*/  NOP ;  /* 0x0000000000007918 */ /* 0x000fe20000000000 */
[----:B-----5:R-:W-:-:S02]  /*0370*/  ISETP.NE.OR P0, PT, R0, RZ, !P0 ;  /* 0x000000ff0000720c */ /* 0x020fc40004705670 */
[----:B-1----:R-:W-:-:S04]  /*0380*/  ISETP.NE.AND P3, PT, R2, 0x1, PT ;  /* 0x000000010200780c */ /* 0x002fc80003f65270 */
[----:B------:R-:W-:Y:S02]  /*0390*/  P2R R0, PR, RZ, 0x8 ;  /* 0x00000008ff007803 */ /* 0x000fe40000000000 */
[----:B------:R-:W-:-:S05]  /*03a0*/  LOP3.LUT R0, R6, 0xfffffffc, RZ, 0xc0, !PT ;  /* 0xfffffffc06007812 */ /* 0x000fca00078ec0ff */
[----:B------:R-:W-:Y:S01]  /*03b0*/  VOTEU.ALL UP0, P0 ;  /* 0x00000000003f7886 */ /* 0x000fe20000000000 */
[----:B------:R-:W-:Y:S01]  /*03c0*/  IMAD.IADD R0, R5, 0x1, -R0 ;  /* 0x0000000105007824 */ /* 0x000fe200078e0a00 */
[----:B------:R-:W0:Y:S01]  /*03d0*/  @P3 LDC R17, c[0x0][0x10] ;  /* 0x00000400ff113b82 */ /* 0x000e220000000800 */
[----:B------:R-:W-:Y:S01]  /*03e0*/  VOTEU.ALL UP1, P0 ;  /* 0x00000000003f7886 */ /* 0x000fe20000020000 */
[----:B--2---:R-:W-:Y:S01]  /*03f0*/  @P3 IMAD.MOV.U32 R6, RZ, RZ, R3 ;  /* 0x000000ffff063224 */ /* 0x004fe200078e0003 */
[----:B------:R-:W-:Y:S01]  /*0400*/  @!UP0 UMOV UR6, 0x400 ;  /* 0x0000040000068882 */ /* 0x000fe20000000000 */
[----:B------:R-:W-:-:S04]  /*0410*/  @!UP0 UIADD3 UR4, -UR4, 0x100000, URZ ;  /* 0x0010000004048890 */ /* 0x000fc8000fffe13f */
[----:B------:R-:W-:Y:S02]  /*0420*/  @!UP0 USHF.L.U32 UR5, UR4, 0xb, URZ ;  /* 0x0000000b04058899 */ /* 0x000fe4000800063f */
[----:B------:R-:W-:Y:S01]  /*0430*/  @!UP0 USHF.L.U32 UR4, UR4, 0x1, URZ ;  /* 0x0000000104048899 */ /* 0x000fe2000800063f */
[----:B------:R-:W-:Y:S02]  /*0440*/  @P3 IMAD.MOV.U32 R7, RZ, RZ, RZ ;  /* 0x000000ffff073224 */ /* 0x000fe400078e00ff */
[----:B------:R-:W-:Y:S01]  /*0450*/  IMAD.MOV.U32 R5, RZ, RZ, RZ ;  /* 0x000000ffff057224 */ /* 0x000fe200078e00ff */
[----:B------:R-:W1:Y:S01]  /*0460*/  @!UP0 S2UR UR7, SR_CgaCtaId ;  /* 0x00000000000789c3 */ /* 0x000e620000008800 */
[----:B------:R-:W-:-:S07]  /*0470*/  @P3 IMAD.MOV.U32 R11, RZ, RZ, RZ ;  /* 0x000000ffff0b3224 */ /* 0x000fce00078e00ff */
[----:B------:R-:W2:Y:S01]  /*0480*/  @!P3 LDC R9, c[0x0][0xc] ;  /* 0x00000300ff09bb82 */ /* 0x000ea20000000800 */
[----:B0-----:R-:W-:-:S04]  /*0490*/  @P3 IMAD.WIDE.U32 R16, R4, R17, R6 ;  /* 0x0000001104103225 */ /* 0x001fc800078e0006 */
[----:B------:R-:W-:Y:S01]  /*04a0*/  @P3 IMAD.IADD R17, R17, 0x1, R11 ;  /* 0x0000000111113824 */ /* 0x000fe200078e020b */
[----:B-1----:R-:W-:Y:S01]  /*04b0*/  @!UP0 ULEA UR6, UR7, UR6, 0x18 ;  /* 0x0000000607068291 */ /* 0x002fe2000f8ec03f */
[----:B------:R-:W-:Y:S01]  /*04c0*/  VOTEU.ALL UP0, P0 ;  /* 0x00000000003f7886 */ /* 0x000fe20000000000 */
[----:B------:R-:W-:-:S04]  /*04d0*/  ISETP.NE.AND P0, PT, R0, 0x3, PT ;  /* 0x000000030000780c */ /* 0x000fc80003f05270 */
[----:B------:R-:W-:Y:S01]  /*04e0*/  ISETP.EQ.OR P0, PT, R0, RZ, !P0 ;  /* 0x000000ff0000720c */ /* 0x000fe20004702670 */
[----:B--2---:R-:W-:-:S03]  /*04f0*/  @!P3 IMAD.WIDE.U32 R6, R9, R3, R4 ;  /* 0x000000030906b225 */ /* 0x004fc600078e0004 */
[C---:B------:R-:W-:Y:S01]  /*0500*/  ISETP.EQ.AND P0, PT, R8.reuse, RZ, P0 ;  /* 0x000000ff0800720c */ /* 0x040fe20000702270 */
[----:B------:R-:W-:Y:S01]  /*0510*/  VIADD R8, R8, 0xffffffff ;  /* 0xffffffff08087836 */ /* 0x000fe20000000000 */
[----:B------:R-:W0:Y:S02]  /*0520*/  FENCE.VIEW.ASYNC.S ;  /* 0x00000000000073c6 */ /* 0x000e240000000000 */
[----:B0-----:R0:W3:Y:S01]  /*0530*/  @!UP0 SYNCS.EXCH.64 URZ, [UR6+0x50], UR4 ;  /* 0x00005004063f85b2 */ /* 0x0010e20008000100 */
[----:B------:R-:W-:Y:S01]  /*0540*/  @!P3 IMAD.MOV.U32 R16, RZ, RZ, R6 ;  /* 0x000000ffff10b224 */ /* 0x000fe200078e0006 */
[----:B------:R-:W-:Y:S01]  /*0550*/  SEL R19, RZ, 0x1, !P0 ;  /* 0x00000001ff137807 */ /* 0x000fe20004000000 */
[----:B------:R-:W-:Y:S01]  /*0560*/  @!P3 IMAD.MOV.U32 R17, RZ, RZ, R7 ;  /* 0x000000ffff11b224 */ /* 0x000fe200078e0007 */
[----:B------:R-:W-:-:S04]  /*0570*/  ISETP.GE.U32.AND P1, PT, R8, 0x2, PT ;  /* 0x000000020800780c */ /* 0x000fc80003f26070 */
[----:B------:R-:W-:Y:S01]  /*0580*/  SEL R19, R19, 0x2, P1 ;  /* 0x0000000213137807 */ /* 0x000fe20000800000 */
[----:B------:R0:W3:Y:S01]  /*0590*/  @!UP1 SYNCS.EXCH.64 URZ, [UR6+0x58], UR4 ;  /* 0x00005804063f95b2 */ /* 0x0000e20008000100 */
[----:B------:R-:W-:Y:S01]  /*05a0*/  NOP ;  /* 0x0000000000007918 */ /* 0x000fe20000000000 */
[----:B---34-:R-:W-:Y:S06]  /*05b0*/  BAR.SYNC.DEFER_BLOCKING 0x0 ;  /* 0x0000000000007b1d */ /* 0x018fec0000010000 */
[----:B------:R-:W-:Y:S05]  /*05c0*/  @!P2 BRA `(.L_x_3) ;  /* 0x000000ac0008a947 */ /* 0x000fea0003800000 */
[----:B------:R-:W-:-:S13]  /*05d0*/  ISETP.GT.U32.AND P0, PT, R8, 0x1, PT ;  /* 0x000000010800780c */ /* 0x000fda0003f04070 */
[----:B0-----:R-:W-:Y:S05]  /*05e0*/  @P0 EXIT ;  /* 0x000000000000094d */ /* 0x001fea0003800000 */
[----:B------:R-:W-:Y:S01]  /*05f0*/  ULDC.64 UR4, c[0x0][0x650] ;  /* 0x0001940000047ab9 */ /* 0x000fe20000000a00 */
[----:B------:R-:W-:Y:S01]  /*0600*/  PRMT R0, RZ, 0x7610, R0 ;  /* 0x00007610ff007816 */ /* 0x000fe20000000000 */
[----:B------:R-:W-:Y:S01]  /*0610*/  IMAD.MOV.U32 R153, RZ, RZ, -0x1 ;  /* 0xffffffffff997424 */ /* 0x000fe200078e00ff */
[----:B------:R-:W-:Y:S01]  /*0620*/  ISETP.GE.U32.AND P0, PT, R16, UR4, PT ;  /* 0x0000000410007c0c */ /* 0x000fe2000bf06070 */
[----:B------:R-:W-:Y:S01]  /*0630*/  IMAD.MOV.U32 R23, RZ, RZ, -0x1 ;  /* 0xffffffffff177424 */ /* 0x000fe200078e00ff */
[----:B------:R-:W-:Y:S02]  /*0640*/  MOV R152, 0xffffffff ;  /* 0xffffffff00987802 */ /* 0x000fe40000000f00 */
[----:B------:R-:W-:-:S13]  /*0650*/  ISETP.GE.U32.AND.EX P0, PT, R17, UR5, PT, P0 ;  /* 0x0000000511007c0c */ /* 0x000fda000bf06100 */
[----:B------:R-:W-:Y:S05]  /*0660*/  @P0 BRA `(.L_x_4) ;  /* 0x0000000400540947 */ /* 0x000fea0003800000 */
[----:B------:R-:W0:Y:S01]  /*0670*/  LDC.64 R14, c[0x0][0x628] ;  /* 0x00018a00ff0e7b82 */ /* 0x000e220000000a00 */
[----:B------:R-:W-:Y:S02]  /*0680*/  IMAD.MOV.U32 R6, RZ, RZ, R16 ;  /* 0x000000ffff067224 */ /* 0x000fe400078e0010 */
[----:B------:R-:W-:-:S05]  /*0690*/  IMAD.MOV.U32 R7, RZ, RZ, R17 ;  /* 0x000000ffff077224 */ /* 0x000fca00078e0011 */
[----:B------:R-:W1:Y:S08]  /*06a0*/  LDC R0, c[0x0][0x630] ;  /* 0x00018c00ff007b82 */ /* 0x000e700000000800 */
[----:B------:R-:W2:Y:S01]  /*06b0*/  LDC.64 R20, c[0x0][0x620] ;  /* 0x00018800ff147b82 */ /* 0x000ea20000000a00 */
[----:B0-----:R-:W-:-:S04]  /*06c0*/  ISETP.NE.U32.AND P0, PT, R14, RZ, PT ;  /* 0x000000ff0e00720c */ /* 0x001fc80003f05070 */
[----:B------:R-:W-:-:S13]  /*06d0*/  ISETP.NE.AND.EX P0, PT, R15, RZ, PT, P0 ;  /* 0x000000ff0f00720c */ /* 0x000fda0003f05300 */
[----:B-12---:R-:W-:Y:S05]  /*06e0*/  @!P0 BRA `(.L_x_5) ;  /* 0x0000000000288947 */ /* 0x006fea0003800000 */
[----:B------:R-:W0:Y:S02]  /*06f0*/  LDC R11, c[0x0][0x634] ;  /* 0x00018d00ff0b7b82 */ /* 0x000e240000000800 */
[----:B0-----:R-:W-:-:S05]  /*0700*/  IADD3 R11, P0, R16, R11, RZ ;  /* 0x0000000b100b7210 */ /* 0x001fca0007f1e0ff */
[----:B------:R-:W-:-:S04]  /*0710*/  IMAD.X R13, RZ, RZ, R17, P0 ;  /* 0x000000ffff0d7224 */ /* 0x000fc800000e0611 */
[----:B------:R-:W-:-:S04]  /*0720*/  IMAD.WIDE.U32 R6, R13, R14, RZ ;  /* 0x0000000e0d067225 */ /* 0x000fc800078e00ff */
[----:B------:R-:W-:-:S04]  /*0730*/  IMAD.WIDE.U32 R8, P0, R11, R15, R6 ;  /* 0x0000000f0b087225 */ /* 0x000fc80007800006 */
[----:B------:R-:W-:-:S04]  /*0740*/  IMAD.WIDE.U32 R6, R11, R14, RZ ;  /* 0x0000000e0b067225 */ /* 0x000fc800078e00ff */
[----:B------:R-:W-:Y:S01]  /*0750*/  IMAD.X R11, RZ, RZ, RZ, P0 ;  /* 0x000000ffff0b7224 */ /* 0x000fe200000e06ff */
[----:B------:R-:W-:Y:S01]  /*0760*/  IADD3 RZ, P0, R7, R8, RZ ;  /* 0x0000000807ff7210 */ /* 0x000fe20007f1e0ff */
[----:B------:R-:W-:-:S04]  /*0770*/  IMAD.MOV.U32 R10, RZ, RZ, R9 ;  /* 0x000000ffff0a7224 */ /* 0x000fc800078e0009 */
[----:B------:R-:W-:-:S08]  /*0780*/  IMAD.WIDE.U32.X R6, R13, R15, R10, P0 ;  /* 0x0000000f0d067225 */ /* 0x000fd000000e040a */
.L_x_5:
[-CC-:B------:R-:W-:Y:S01]  /*0790*/  SHF.R.U64 R23, R6, R0.reuse, R7.reuse ;  /* 0x0000000006177219 */ /* 0x180fe20000001207 */
[----:B------:R-:W0:Y:S01]  /*07a0*/  LDC R10, c[0x0][0x618] ;  /* 0x00018600ff0a7b82 */ /* 0x000e220000000800 */
[----:B------:R-:W-:Y:S01]  /*07b0*/  SHF.R.U32.HI R5, RZ, R0, R7 ;  /* 0x00000000ff057219 */ /* 0x000fe20000011607 */
[----:B------:R-:W-:Y:S01]  /*07c0*/  ULDC UR4, c[0x0][0x150] ;  /* 0x0000540000047ab9 */ /* 0x000fe20000000800 */
[----:B------:R-:W-:Y:S02]  /*07d0*/  I2FP.F32.U32 R0, R4 ;  /* 0x0000000400007245 */ /* 0x000fe40000201000 */
[----:B------:R-:W-:-:S03]  /*07e0*/  IADD3 R9, P0, RZ, -R23, RZ ;  /* 0x80000017ff097210 */ /* 0x000fc60007f1e0ff */
[----:B------:R-:W1:Y:S01]  /*07f0*/  LDC.64 R28, c[0x0][0x640] ;  /* 0x00019000ff1c7b82 */ /* 0x000e620000000a00 */
[----:B------:R-:W-:Y:S01]  /*0800*/  FMUL R0, R0, UR4 ;  /* 0x0000000400007c20 */ /* 0x000fe20008400000 */
[----:B------:R-:W-:Y:S01]  /*0810*/  IMAD.X R11, RZ, RZ, ~R5, P0 ;  /* 0x000000ffff0b7224 */ /* 0x000fe200000e0e05 */
[----:B------:R-:W-:Y:S01]  /*0820*/  ULDC UR4, c[0x0][0x154] ;  /* 0x0000550000047ab9 */ /* 0x000fe20000000800 */
[----:B------:R-:W-:-:S03]  /*0830*/  IMAD.WIDE.U32 R6, R9, R20, R16 ;  /* 0x0000001409067225 */ /* 0x000fc600078e0010 */
[----:B------:R-:W2:Y:S01]  /*0840*/  F2I.U32.TRUNC.NTZ R0, R0 ;  /* 0x0000000000007305 */ /* 0x000ea2000020f000 */
[----:B------:R-:W3:Y:S01]  /*0850*/  LDC R5, c[0x0][0x144] ;  /* 0x00005100ff057b82 */ /* 0x000ee20000000800 */
[----:B------:R-:W-:-:S04]  /*0860*/  IMAD R8, R11, R20, RZ ;  /* 0x000000140b087224 */ /* 0x000fc800078e02ff */
[----:B------:R-:W-:-:S03]  /*0870*/  IMAD R9, R9, R21, R8 ;  /* 0x0000001509097224 */ /* 0x000fc600078e0208 */
[----:B------:R-:W4:Y:S01]  /*0880*/  LDC R12, c[0x0][0x608] ;  /* 0x00018200ff0c7b82 */ /* 0x000f220000000800 */
[----:B------:R-:W-:Y:S02]  /*0890*/  IMAD.IADD R7, R7, 0x1, R9 ;  /* 0x0000000107077824 */ /* 0x000fe400078e0209 */
[----:B------:R-:W-:-:S03]  /*08a0*/  IMAD.MOV.U32 R9, RZ, RZ, -0x1 ;  /* 0xffffffffff097424 */ /* 0x000fc600078e00ff */
[-CC-:B0-----:R-:W-:Y:S02]  /*08b0*/  SHF.R.U64 R20, R6, R10.reuse, R7.reuse ;  /* 0x0000000a06147219 */ /* 0x181fe40000001207 */
[----:B------:R-:W0:Y:S01]  /*08c0*/  LDC R26, c[0x0][0x658] ;  /* 0x00019600ff1a7b82 */ /* 0x000e220000000800 */
[----:B------:R-:W-:Y:S02]  /*08d0*/  I2FP.F32.U32 R6, R3 ;  /* 0x0000000300067245 */ /* 0x000fe40000201000 */
[----:B--2---:R-:W-:Y:S02]  /*08e0*/  IADD3 R8, -R0, RZ, RZ ;  /* 0x000000ff00087210 */ /* 0x004fe40007ffe1ff */
[----:B-1----:R-:W-:Y:S01]  /*08f0*/  ISETP.NE.U32.AND P0, PT, R28, RZ, PT ;  /* 0x000000ff1c00720c */ /* 0x002fe20003f05070 */
[----:B------:R-:W-:Y:S01]  /*0900*/  FMUL R6, R6, UR4 ;  /* 0x0000000406067c20 */ /* 0x000fe20008400000 */
[----:B------:R-:W-:Y:S01]  /*0910*/  SHF.R.U32.HI R7, RZ, R10, R7 ;  /* 0x0000000aff077219 */ /* 0x000fe20000011607 */
[----:B------:R-:W1:Y:S01]  /*0920*/  LDC R14, c[0x0][0x148] ;  /* 0x00005200ff0e7b82 */ /* 0x000e620000000800 */
[----:B------:R-:W-:Y:S01]  /*0930*/  ISETP.NE.AND.EX P0, PT, R29, RZ, PT, P0 ;  /* 0x000000ff1d00720c */ /* 0x000fe20003f05300 */
[----:B---3--:R-:W-:-:S06]  /*0940*/  IMAD R0, R5, R8, R4 ;  /* 0x0000000805007224 */ /* 0x008fcc00078e0204 */
[----:B------:R-:W2:Y:S01]  /*0950*/  LDC R24, c[0x0][0x600] ;  /* 0x00018000ff187b82 */ /* 0x000ea20000000800 */
[-CC-:B----4-:R-:W-:Y:S02]  /*0960*/  SHF.R.U64 R30, R20, R12.reuse, R7.reuse ;  /* 0x0000000c141e7219 */ /* 0x190fe40000001207 */
[----:B------:R-:W-:Y:S01]  /*0970*/  SHF.R.U32.HI R5, RZ, R12, R7 ;  /* 0x0000000cff057219 */ /* 0x000fe20000011607 */
[----:B------:R-:W-:Y:S01]  /*0980*/  IMAD.MOV.U32 R7, RZ, RZ, 0x1 ;  /* 0x00000001ff077424 */ /* 0x000fe200078e00ff */
[----:B------:R3:W4:Y:S03]  /*0990*/  F2I.U32.TRUNC.NTZ R12, R6 ;  /* 0x00000006000c7305 */ /* 0x000726000020f000 */
[----:B------:R-:W1:Y:S01]  /*09a0*/  LDC R15, c[0x0][0x648] ;  /* 0x00019200ff0f7b82 */ /* 0x000e620000000800 */
[-C--:B0-----:R-:W-:Y:S02]  /*09b0*/  SHF.L.U32 R4, R9, R26.reuse, RZ ;  /* 0x0000001a09047219 */ /* 0x081fe400000006ff */
[----:B------:R-:W-:-:S02]  /*09c0*/  SHF.R.U64 R32, R30, R26, R5 ;  /* 0x0000001a1e207219 */ /* 0x000fc40000001205 */
[----:B------:R-:W-:Y:S02]  /*09d0*/  LOP3.LUT R11, RZ, R4, RZ, 0x33, !PT ;  /* 0x00000004ff0b7212 */ /* 0x000fe400078e33ff */
[-C--:B------:R-:W-:Y:S01]  /*09e0*/  SHF.R.U32.HI R5, RZ, R26.reuse, R5 ;  /* 0x0000001aff057219 */ /* 0x080fe20000011605 */
[----:B------:R-:W0:Y:S01]  /*09f0*/  LDC R21, c[0x0][0x638] ;  /* 0x00018e00ff157b82 */ /* 0x000e220000000800 */
[----:B------:R-:W-:Y:S01]  /*0a00*/  SHF.L.U32 R10, R7, R26, RZ ;  /* 0x0000001a070a7219 */ /* 0x000fe200000006ff */
[----:B------:R-:W-:-:S06]  /*0a10*/  IMAD.MOV.U32 R4, RZ, RZ, R32 ;  /* 0x000000ffff047224 */ /* 0x000fcc00078e0020 */
[----:B------:R-:W0:Y:S01]  /*0a20*/  LDC R152, c[0x0][0x610] ;  /* 0x00018400ff987b82 */ /* 0x000e220000000800 */
[----:B---34-:R-:W-:Y:S05]  /*0a30*/  @!P0 BRA `(.L_x_6) ;  /* 0x0000000000288947 */ /* 0x018fea0003800000 */
[----:B------:R-:W3:Y:S02]  /*0a40*/  LDC R9, c[0x0][0x64c] ;  /* 0x00019300ff097b82 */ /* 0x000ee40000000800 */
[----:B---3--:R-:W-:-:S05]  /*0a50*/  IADD3 R9, P0, R32, R9, RZ ;  /* 0x0000000920097210 */ /* 0x008fca0007f1e0ff */
        /* <DEDUP_REMOVED lines=8> */
.L_x_6:
[----:B-1----:R-:W-:Y:S01]  /*0ae0*/  SHF.R.U64 R4, R4, R15, R5 ;  /* 0x0000000f04047219 */ /* 0x002fe20000001205 */
[----:B--2---:R-:W-:Y:S01]  /*0af0*/  VIADD R5, R24, 0xffffffff ;  /* 0xffffffff18057836 */ /* 0x004fe20000000000 */
[----:B------:R-:W-:Y:S01]  /*0b00*/  LOP3.LUT R11, R30, R11, RZ, 0xc0, !PT ;  /* 0x0000000b1e0b7212 */ /* 0x000fe200078ec0ff */
[----:B------:R-:W-:Y:S02]  /*0b10*/  IMAD.MOV R12, RZ, RZ, -R12 ;  /* 0x000000ffff0c7224 */ /* 0x000fe400078e0a0c */
[----:B------:R-:W-:Y:S01]  /*0b20*/  IMAD.MOV R6, RZ, RZ, -R4 ;  /* 0x000000ffff067224 */ /* 0x000fe200078e0a04 */
[----:B------:R-:W-:Y:S01]  /*0b30*/  LOP3.LUT R5, R20, R5, RZ, 0xc0, !PT ;  /* 0x0000000514057212 */ /* 0x000fe200078ec0ff */
[----:B------:R-:W-:Y:S02]  /*0b40*/  @P3 IMAD R0, R14, R12, R3 ;  /* 0x0000000c0e003224 */ /* 0x000fe400078e0203 */
[----:B------:R-:W-:Y:S02]  /*0b50*/  IMAD R11, R10, R4, R11 ;  /* 0x000000040a0b7224 */ /* 0x000fe400078e020b */
[----:B0-----:R-:W-:-:S02]  /*0b60*/  IMAD R3, R6, R21, R32 ;  /* 0x0000001506037224 */ /* 0x001fc400078e0220 */
[----:B------:R-:W-:Y:S01]  /*0b70*/  IMAD R152, R11, R152, R0 ;  /* 0x000000980b987224 */ /* 0x000fe200078e0200 */
[----:B------:R-:W-:Y:S01]  /*0b80*/  MOV R0, 0x1 ;  /* 0x0000000100007802 */ /* 0x000fe20000000f00 */
[----:B------:R-:W-:-:S05]  /*0b90*/  IMAD R3, R3, R24, R5 ;  /* 0x0000001803037224 */ /* 0x000fca00078e0205 */
[----:B------:R-:W-:Y:S02]  /*0ba0*/  SEL R153, R3, R152, !P3 ;  /* 0x0000009803997207 */ /* 0x000fe40005800000 */
[----:B------:R-:W-:-:S07]  /*0bb0*/  SEL R152, R152, R3, !P3 ;  /* 0x0000000398987207 */ /* 0x000fce0005800000 */
.L_x_4:
[----:B------:R-:W-:-:S08]  /*0bc0*/  NOP ;  /* 0x0000000000007918 */ /* 0x000fd00000000000 */
[----:B------:R-:W0:Y:S02]  /*0bd0*/  USETMAXREG.TRY_ALLOC.CTAPOOL UP0, 0xe8 ;  /* 0x000000e8000079c8 */ /* 0x000e240008000600 */
[----:B0-----:R-:W-:-:S13]  /*0be0*/  PLOP3.LUT P0, PT, PT, PT, UP0, 0x80, 0x0 ;  /* 0x000000000000781c */ /* 0x001fda0003f0f008 */
[----:B------:R-:W-:Y:S05]  /*0bf0*/  @!P0 BRA `(.L_x_4) ;  /* 0xfffffffc00f08947 */ /* 0x000fea000383ffff */
[----:B------:R-:W-:Y:S01]  /*0c00*/  ULDC.64 UR4, c[0x0][0x598] ;  /* 0x0001660000047ab9 */ /* 0x000fe20000000a00 */
[----:B------:R-:W-:Y:S01]  /*0c10*/  ULDC.64 UR36, c[0x0][0x208] ;  /* 0x0000820000247ab9 */ /* 0x000fe20000000a00 */
[----:B------:R-:W-:-:S04]  /*0c20*/  ISETP.NE.U32.AND P0, PT, RZ, UR4, PT ;  /* 0x00000004ff007c0c */ /* 0x000fc8000bf05070 */
[----:B------:R-:W-:-:S13]  /*0c30*/  ISETP.NE.AND.EX P0, PT, RZ, UR5, PT, P0 ;  /* 0x00000005ff007c0c */ /* 0x000fda000bf05300 */
[----:B------:R-:W-:Y:S05]  /*0c40*/  @!P0 BRA `(.L_x_7) ;  /* 0x00000000001c8947 */ /* 0x000fea0003800000 */
[----:B------:R-:W0:Y:S02]  /*0c50*/  LDC.64 R4, c[0x0][0x598] ;  /* 0x00016600ff047b82 */ /* 0x000e240000000a00 */
[----:B0-----:R-:W2:Y:S02]  /*0c60*/  LDG.E.64 R4, desc[UR36][R4.64] ;  /* 0x0000002404047981 */ /* 0x001ea4000c1e1b00 */
[----:B--2---:R-:W-:-:S04]  /*0c70*/  ISETP.NE.U32.AND P0, PT, R4, RZ, PT ;  /* 0x000000ff0400720c */ /* 0x004fc80003f05070 */
[----:B------:R-:W-:-:S13]  /*0c80*/  ISETP.NE.AND.EX P0, PT, R5, RZ, PT, P0 ;  /* 0x000000ff0500720c */ /* 0x000fda0003f05300 */
[----:B------:R-:W-:Y:S05]  /*0c90*/  @!P0 BRA `(.L_x_7) ;  /* 0x0000000000088947 */ /* 0x000fea0003800000 */
[----:B------:R0:W5:Y:S01]  /*0ca0*/  LD.E R154, desc[UR36][R4.64] ;  /* 0x00000024049a7980 */ /* 0x000162000c101900 */
[----:B------:R-:W-:Y:S05]  /*0cb0*/  BRA `(.L_x_8) ;  /* 0x0000000000247947 */ /* 0x000fea0003800000 */
.L_x_7:
[----:B------:R-:W-:Y:S02]  /*0cc0*/  ULDC.64 UR4, c[0x0][0x588] ;  /* 0x0001620000047ab9 */ /* 0x000fe40000000a00 */
[----:B------:R-:W-:-:S04]  /*0cd0*/  ISETP.NE.U32.AND P0, PT, RZ, UR4, PT ;  /* 0x00000004ff007c0c */ /* 0x000fc8000bf05070 */
[----:B------:R-:W-:-:S13]  /*0ce0*/  ISETP.NE.AND.EX P0, PT, RZ, UR5, PT, P0 ;  /* 0x00000005ff007c0c */ /* 0x000fda000bf05300 */
[----:B------:R-:W-:Y:S05]  /*0cf0*/  @!P0 BRA `(.L_x_9) ;  /* 0x00000000000c8947 */ /* 0x000fea0003800000 */
[----:B------:R-:W0:Y:S02]  /*0d00*/  LDC.64 R154, c[0x0][0x588] ;  /* 0x00016200ff9a7b82 */ /* 0x000e240000000a00 */
[----:B0-----:R1:W5:Y:S01]  /*0d10*/  LDG.E R154, desc[UR36][R154.64] ;  /* 0x000000249a9a7981 */ /* 0x001362000c1e1900 */
[----:B------:R-:W-:Y:S05]  /*0d20*/  BRA `(.L_x_8) ;  /* 0x0000000000087947 */ /* 0x000fea0003800000 */
.L_x_9:
[----:B------:R-:W-:Y:S02]  /*0d30*/  ULDC UR4, c[0x0][0x580] ;  /* 0x0001600000047ab9 */ /* 0x000fe40000000800 */
[----:B------:R-:W-:-:S07]  /*0d40*/  IMAD.U32 R154, RZ, RZ, UR4 ;  /* 0x00000004ff9a7e24 */ /* 0x000fce000f8e00ff */
.L_x_8:
[----:B------:R-:W-:Y:S02]  /*0d50*/  ULDC.64 UR4, c[0x0][0x5a0] ;  /* 0x0001680000047ab9 */ /* 0x000fe40000000a00 */
[----:B------:R-:W-:-:S04]  /*0d60*/  ISETP.NE.U32.AND P0, PT, RZ, UR4, PT ;  /* 0x00000004ff007c0c */ /* 0x000fc8000bf05070 */
[----:B------:R-:W-:-:S13]  /*0d70*/  ISETP.NE.AND.EX P0, PT, RZ, UR5, PT, P0 ;  /* 0x00000005ff007c0c */ /* 0x000fda000bf05300 */
[----:B------:R-:W-:Y:S05]  /*0d80*/  @!P0 BRA `(.L_x_10) ;  /* 0x00000000001c8947 */ /* 0x000fea0003800000 */
[----:B0-----:R-:W0:Y:S02]  /*0d90*/  LDC.64 R4, c[0x0][0x5a0] ;  /* 0x00016800ff047b82 */ /* 0x001e240000000a00 */
[----:B0-----:R-:W2:Y:S02]  /*0da0*/  LDG.E.64 R4, desc[UR36][R4.64] ;  /* 0x0000002404047981 */ /* 0x001ea4000c1e1b00 */
[----:B--2---:R-:W-:-:S04]  /*0db0*/  ISETP.NE.U32.AND P0, PT, R4, RZ, PT ;  /* 0x000000ff0400720c */ /* 0x004fc80003f05070 */
[----:B------:R-:W-:-:S13]  /*0dc0*/  ISETP.NE.AND.EX P0, PT, R5, RZ, PT, P0 ;  /* 0x000000ff0500720c */ /* 0x000fda0003f05300 */
[----:B------:R-:W-:Y:S05]  /*0dd0*/  @!P0 BRA `(.L_x_10) ;  /* 0x0000000000088947 */ /* 0x000fea0003800000 */
[----:B-1----:R0:W5:Y:S01]  /*0de0*/  LD.E R155, desc[UR36][R4.64] ;  /* 0x00000024049b7980 */ /* 0x002162000c101900 */
[----:B------:R-:W-:Y:S05]  /*0df0*/  BRA `(.L_x_11) ;  /* 0x0000000000247947 */ /* 0x000fea0003800000 */
.L_x_10:
[----:B------:R-:W-:Y:S02]  /*0e00*/  ULDC.64 UR4, c[0x0][0x590] ;  /* 0x0001640000047ab9 */ /* 0x000fe40000000a00 */
[----:B------:R-:W-:-:S04]  /*0e10*/  ISETP.NE.U32.AND P0, PT, RZ, UR4, PT ;  /* 0x00000004ff007c0c */ /* 0x000fc8000bf05070 */
[----:B------:R-:W-:-:S13]  /*0e20*/  ISETP.NE.AND.EX P0, PT, RZ, UR5, PT, P0 ;  /* 0x00000005ff007c0c */ /* 0x000fda000bf05300 */
[----:B------:R-:W-:Y:S05]  /*0e30*/  @!P0 BRA `(.L_x_12) ;  /* 0x00000000000c8947 */ /* 0x000fea0003800000 */
[----:B0-----:R-:W1:Y:S02]  /*0e40*/  LDC.64 R4, c[0x0][0x590] ;  /* 0x00016400ff047b82 */ /* 0x001e640000000a00 */
[----:B-1----:R1:W5:Y:S01]  /*0e50*/  LDG.E R155, desc[UR36][R4.64] ;  /* 0x00000024049b7981 */ /* 0x002362000c1e1900 */
[----:B------:R-:W-:Y:S05]  /*0e60*/  BRA `(.L_x_11) ;  /* 0x0000000000087947 */ /* 0x000fea0003800000 */
.L_x_12:
[----:B------:R-:W-:Y:S02]  /*0e70*/  ULDC UR4, c[0x0][0x584] ;  /* 0x0001610000047ab9 */ /* 0x000fe40000000800 */
[----:B-1----:R-:W-:-:S07]  /*0e80*/  IMAD.U32 R155, RZ, RZ, UR4 ;  /* 0x00000004ff9b7e24 */ /* 0x002fce000f8e00ff */
.L_x_11:
[----:B------:R-:W-:-:S13]  /*0e90*/  LOP3.LUT P0, RZ, R0, 0xff, RZ, 0xc0, !PT ;  /* 0x000000ff00ff7812 */ /* 0x000fda000780c0ff */
[----:B------:R-:W-:Y:S05]  /*0ea0*/  @!P0 EXIT ;  /* 0x000000000000894d */ /* 0x000fea0003800000 */
[----:B------:R-:W-:Y:S01]  /*0eb0*/  ULDC UR4, c[0x0][0x28c] ;  /* 0x0000a30000047ab9 */ /* 0x000fe20000000800 */
[----:B------:R-:W-:Y:S01]  /*0ec0*/  LOP3.LUT R164, R19, 0x1, RZ, 0xfc, !PT ;  /* 0x0000000113a47812 */ /* 0x000fe200078efcff */
[----:B------:R-:W-:Y:S01]  /*0ed0*/  UIADD3 UR4, UR4, 0x7f, URZ ;  /* 0x0000007f04047890 */ /* 0x000fe2000fffe03f */
[----:B------:R-:W-:Y:S01]  /*0ee0*/  UMOV UR38, URZ ;  /* 0x0000003f00267c82 */ /* 0x000fe20008000000 */
[----:B------:R-:W-:Y:S02]  /*0ef0*/  UMOV UR39, URZ ;  /* 0x0000003f00277c82 */ /* 0x000fe40008000000 */
[----:B------:R-:W-:-:S04]  /*0f00*/  USHF.R.S32.HI UR5, URZ, 0x1f, UR4 ;  /* 0x0000001f3f057899 */ /* 0x000fc80008011404 */
[----:B------:R-:W-:-:S04]  /*0f10*/  ULEA.HI UR5, UR5, UR4, URZ, 0x7 ;  /* 0x0000000405057291 */ /* 0x000fc8000f8f383f */
[----:B------:R-:W-:-:S12]  /*0f20*/  USHF.R.S32.HI UR40, URZ, 0x7, UR5 ;  /* 0x000000073f287899 */ /* 0x000fd80008011405 */
.L_x_284:
[----:B------:R-:W-:Y:S01]  /*0f30*/  LOP3.LUT R0, R18, 0x80, RZ, 0xc0, !PT ;  /* 0x0000008012007812 */ /* 0x000fe200078ec0ff */
[----:B--2---:R-:W2:Y:S01]  /*0f40*/  S2UR UR7, SR_CgaCtaId ;  /* 0x00000000000779c3 */ /* 0x004ea20000008800 */
[----:B------:R-:W-:Y:S02]  /*0f50*/  UMOV UR6, 0x400 ;  /* 0x0000040000067882 */ /* 0x000fe40000000000 */
[----:B------:R-:W-:-:S06]  /*0f60*/  SHF.R.U32.HI R0, RZ, 0x7, R0 ;  /* 0x00000007ff007819 */ /* 0x000fcc0000011600 */
[----:B---3--:R-:W3:Y:S01]  /*0f70*/  SHFL.IDX PT, R0, R0, RZ, 0x1f ;  /* 0x00001fff00007589 */ /* 0x008ee200000e0000 */
[----:B--2---:R-:W-:Y:S01]  /*0f80*/  ULEA UR42, UR7, UR6, 0x18 ;  /* 0x00000006072a7291 */ /* 0x004fe2000f8ec03f */
[----:B---3--:R-:W-:-:S13]  /*0f90*/  R2UR UR4, R0 ;  /* 0x00000000000472ca */ /* 0x008fda00000e0000 */
[----:B------:R-:W-:-:S04]  /*0fa0*/  ULEA.HI UR5, UR4, UR4, URZ, 0x1 ;  /* 0x0000000404057291 */ /* 0x000fc8000f8f083f */
[----:B------:R-:W-:-:S04]  /*0fb0*/  ULOP3.LUT UR5, UR5, 0x7fffe, URZ, 0xc0, !UPT ;  /* 0x0007fffe05057892 */ /* 0x000fc8000f8ec03f */
[----:B------:R-:W-:-:S03]  /*0fc0*/  UIADD3 UR5, UR4, -UR5, URZ ;  /* 0x8000000504057290 */ /* 0x000fc6000fffe03f */
[----:B------:R-:W-:Y:S01]  /*0fd0*/  ULDC UR4, c[0x0][0x28c] ;  /* 0x0000a30000047ab9 */ /* 0x000fe20000000800 */
[----:B------:R-:W-:Y:S01]  /*0fe0*/  ULEA UR5, UR5, UR42, 0xd ;  /* 0x0000002a05057291 */ /* 0x000fe2000f8e683f */
[----:B------:R-:W-:-:S03]  /*0ff0*/  ISETP.LT.AND P0, PT, RZ, UR4, PT ;  /* 0x00000004ff007c0c */ /* 0x000fc6000bf01270 */
[----:B------:R-:W-:-:S04]  /*1000*/  UIADD3 UR5, UR5, 0x100, URZ ;  /* 0x0000010005057890 */ /* 0x000fc8000fffe03f */
[----:B------:R-:W-:-:S04]  /*1010*/  USHF.R.U32.HI UR5, URZ, 0x4, UR5 ;  /* 0x000000043f057899 */ /* 0x000fc80008011605 */
[----:B------:R-:W-:Y:S02]  /*1020*/  ULOP3.LUT UR41, UR5, 0x3fff, URZ, 0xc0, !UPT ;  /* 0x00003fff05297892 */ /* 0x000fe4000f8ec03f */
[----:B-1--45:R-:W-:Y:S10]  /*1030*/  @P0 BRA `(.L_x_13) ;  /* 0x0000000000400947 */ /* 0x032ff40003800000 */
[----:B------:R-:W-:Y:S01]  /*1040*/  MOV R0, 0x0 ;  /* 0x0000000000007802 */ /* 0x000fe20000000f00 */
[----:B------:R-:W-:Y:S01]  /*1050*/  ULDC.64 UR4, c[0x4][0x68] ;  /* 0x01001a0000047ab9 */ /* 0x000fe20000000a00 */
[----:B------:R-:W-:Y:S01]  /*1060*/  ULDC.64 UR6, c[0x4][0x8] ;  /* 0x0100020000067ab9 */ /* 0x000fe20000000a00 */
[----:B01----:R-:W-:Y:S01]  /*1070*/  IMAD.U32 R4, RZ, RZ, UR4 ;  /* 0x00000004ff047e24 */ /* 0x003fe2000f8e00ff */
[----:B------:R0:W1:Y:S01]  /*1080*/  LDC.64 R14, c[0x4][R0] ;  /* 0x01000000000e7b82 */ /* 0x0000620000000a00 */
[----:B------:R-:W-:Y:S01]  /*1090*/  IMAD.U32 R5, RZ, RZ, UR5 ;  /* 0x00000005ff057e24 */ /* 0x000fe2000f8e00ff */
[----:B------:R-:W-:Y:S01]  /*10a0*/  ULDC.64 UR4, c[0x4][0x70] ;  /* 0x01001c0000047ab9 */ /* 0x000fe20000000a00 */
[----:B------:R-:W-:Y:S01]  /*10b0*/  IMAD.U32 R10, RZ, RZ, UR6 ;  /* 0x00000006ff0a7e24 */ /* 0x000fe2000f8e00ff */
[----:B------:R-:W-:Y:S01]  /*10c0*/  MOV R12, 0x1 ;  /* 0x00000001000c7802 */ /* 0x000fe20000000f00 */
[----:B------:R-:W-:Y:S02]  /*10d0*/  IMAD.U32 R6, RZ, RZ, UR4 ;  /* 0x00000004ff067e24 */ /* 0x000fe4000f8e00ff */
[----:B------:R-:W-:-:S02]  /*10e0*/  IMAD.U32 R7, RZ, RZ, UR5 ;  /* 0x00000005ff077e24 */ /* 0x000fc4000f8e00ff */
[----:B------:R-:W-:Y:S02]  /*10f0*/  IMAD.U32 R11, RZ, RZ, UR7 ;  /* 0x00000007ff0b7e24 */ /* 0x000fe4000f8e00ff */
[----:B------:R-:W-:Y:S02]  /*1100*/  IMAD.MOV.U32 R8, RZ, RZ, 0x1e1 ;  /* 0x000001e1ff087424 */ /* 0x000fe400078e00ff */
[----:B0-----:R-:W-:-:S07]  /*1110*/  IMAD.MOV.U32 R13, RZ, RZ, RZ ;  /* 0x000000ffff0d7224 */ /* 0x001fce00078e00ff */
[----:B------:R-:W-:-:S07]  /*1120*/  LEPC R20, `(.L_x_13) ;  /* 0x000000001014794e */ /* 0x000fce0000000000 */
[----:B-1---5:R-:W-:Y:S05]  /*1130*/  CALL.ABS.NOINC R14 ;  /* 0x000000000e007343 */ /* 0x022fea0003c00000 */
.L_x_13:
[----:B------:R-:W-:-:S13]  /*1140*/  ISETP.NE.AND P0, PT, R164, 0x3, PT ;  /* 0x00000003a400780c */ /* 0x000fda0003f05270 */
[----:B------:R-:W-:Y:S05]  /*1150*/  @!P0 BRA `(.L_x_14) ;  /* 0x0000000000048947 */ /* 0x000fea0003800000 */
[----:B------:R-:W-:Y:S01]  /*1160*/  BPT.TRAP 0x1 ;  /* 0x000000040000795c */ /* 0x000fe20000300000 */
.L_x_14:
[----:B------:R-:W-:Y:S02]  /*1170*/  IMAD.U32 R3, RZ, RZ, UR39 ;  /* 0x00000027ff037e24 */ /* 0x000fe4000f8e00ff */
[----:B------:R-:W-:-:S03]  /*1180*/  IMAD.U32 R0, RZ, RZ, UR38 ;  /* 0x00000026ff007e24 */ /* 0x000fc6000f8e00ff */
[----:B------:R-:W-:Y:S02]  /*1190*/  LEA R3, R3, UR42, 0x3 ;  /* 0x0000002a03037c11 */ /* 0x000fe4000f8e18ff */
[----:B------:R-:W-:-:S04]  /*11a0*/  SHF.L.U32 R0, R0, 0x1f, RZ ;  /* 0x0000001f00007819 */ /* 0x000fc800000006ff */
[----:B------:R2:W3:Y:S01]  /*11b0*/  SYNCS.PHASECHK.TRANS64.TRYWAIT P1, [R3+URZ], R0 ;  /* 0x00000000030075a7 */ /* 0x0004e2000802017f */
[----:B------:R-:W-:Y:S05]  /*11c0*/  @!P0 BRA `(.L_x_15) ;  /* 0x0000000000048947 */ /* 0x000fea0003800000 */
[----:B------:R-:W-:Y:S01]  /*11d0*/  BPT.TRAP 0x1 ;  /* 0x000000040000795c */ /* 0x000fe20000300000 */
.L_x_15:
[----:B---3--:R-:W-:Y:S05]  /*11e0*/  @P1 BRA `(.L_x_16) ;  /* 0x0000000000081947 */ /* 0x008fea0003800000 */
[----:B------:R-:W3:Y:S02]  /*11f0*/  SYNCS.PHASECHK.TRANS64.TRYWAIT P1, [R3+URZ], R0 ;  /* 0x00000000030075a7 */ /* 0x000ee4000802017f */
[----:B---3--:R-:W-:Y:S05]  /*1200*/  @!P1 BRA `(.L_x_17) ;  /* 0x000000b400b89947 */ /* 0x008fea0003800000 */
.L_x_16:
[----:B------:R-:W-:-:S04]  /*1210*/  UISETP.LT.AND UP0, UPT, UR40, 0x1, UPT ;  /* 0x000000012800788c */ /* 0x000fc8000bf01270 */
[----:B------:R-:W-:-:S04]  /*1220*/  USEL UR4, UR40, 0x1, UP0 ;  /* 0x0000000128047887 */ /* 0x000fc80008000000 */
[----:B------:R-:W-:-:S06]  /*1230*/  UIADD3 UR4, UR40, -UR4, URZ ;  /* 0x8000000428047290 */ /* 0x000fcc000fffe03f */
[----:B--23--:R-:W-:Y:S01]  /*1240*/  IMAD.U32 R0, RZ, RZ, UR4 ;  /* 0x00000004ff007e24 */ /* 0x00cfe2000f8e00ff */
[----:B------:R-:W-:Y:S05]  /*1250*/  WARPSYNC.ALL ;  /* 0x0000000000007948 */ /* 0x000fea0003800000 */
[----:B------:R-:W-:Y:S01]  /*1260*/  ISETP.GE.AND P1, PT, R0, 0x1, PT ;  /* 0x000000010000780c */ /* 0x000fe20003f26270 */
[----:B------:R-:W-:Y:S01]  /*1270*/  UIADD3 UR4, UR42, 0x40100, URZ ;  /* 0x000401002a047890 */ /* 0x000fe2000fffe03f */
[----:B------:R-:W-:Y:S01]  /*1280*/  WARPGROUP.ARRIVE ;  /* 0x00000000000079c5 */ /* 0x000fe20000000000 */
[----:B------:R-:W-:Y:S01]  /*1290*/  UMOV UR9, 0x40000040 ;  /* 0x4000004000097882 */ /* 0x000fe20000000000 */
[----:B------:R-:W-:Y:S01]  /*12a0*/  UMOV UR11, 0x40000040 ;  /* 0x40000040000b7882 */ /* 0x000fe20000000000 */
[----:B------:R-:W-:Y:S01]  /*12b0*/  USHF.R.U32.HI UR4, URZ, 0x4, UR4 ;  /* 0x000000043f047899 */ /* 0x000fe20008011604 */
[----:B------:R-:W-:Y:S01]  /*12c0*/  UMOV UR15, UR11 ;  /* 0x0000000b000f7c82 */ /* 0x000fe20008000000 */
[----:B------:R-:W-:-:S02]  /*12d0*/  UMOV UR13, 0x40000040 ;  /* 0x40000040000d7882 */ /* 0x000fc40000000000 */
[----:B------:R-:W-:Y:S02]  /*12e0*/  ULOP3.LUT UR5, UR4, 0x3fff, URZ, 0xc0, !UPT ;  /* 0x00003fff04057892 */ /* 0x000fe4000f8ec03f */
[----:B------:R-:W-:Y:S02]  /*12f0*/  ULOP3.LUT UR4, UR41, 0x10000, URZ, 0xfc, !UPT ;  /* 0x0001000029047892 */ /* 0x000fe4000f8efc3f */
[----:B------:R-:W-:Y:S02]  /*1300*/  ULOP3.LUT UR5, UR5, 0x10000, URZ, 0xfc, !UPT ;  /* 0x0001000005057892 */ /* 0x000fe4000f8efc3f */
[----:B------:R-:W-:Y:S02]  /*1310*/  ULEA UR8, UR39, UR4, 0xc ;  /* 0x0000000427087291 */ /* 0x000fe4000f8e603f */
[----:B------:R-:W-:Y:S02]  /*1320*/  ULEA UR6, UR39, UR5, 0xb ;  /* 0x0000000527067291 */ /* 0x000fe4000f8e583f */
[----:B------:R-:W-:-:S05]  /*1330*/  UIADD3 UR12, UR8, 0x400, URZ ;  /* 0x00000400080c7890 */ /* 0x000fca000fffe03f */
[----:B------:R-:W-:Y:S02]  /*1340*/  UMOV UR10, UR6 ;  /* 0x00000006000a7c82 */ /* 0x000fe40008000000 */
[----:B------:R-:W-:Y:S01]  /*1350*/  HGMMA.64x128x16.F32.BF16 R88, gdesc[UR8], RZ, !UPT, gsb0 ;  /* 0x01e00000085879f0 */ /* 0x000fe2000c0018ff */
[----:B------:R-:W-:Y:S02]  /*1360*/  UMOV UR14, UR10 ;  /* 0x0000000a000e7c82 */ /* 0x000fe40008000000 */
[----:B------:R-:W-:Y:S02]  /*1370*/  WARPGROUP.DEPBAR.LE gsb0, 0x0 ;  /* 0x00008000000079c5 */ /* 0x000fe40000010000 */
[----:B------:R-:W-:-:S07]  /*1380*/  WARPGROUP.ARRIVE ;  /* 0x00000000000079c5 */ /* 0x000fce0000000000 */
[----:B------:R-:W-:Y:S01]  /*1390*/  HGMMA.64x128x16.F32.BF16 R24, gdesc[UR12], RZ, !UPT, gsb0 ;  /* 0x01e000000c1879f0 */ /* 0x000fe2000c0018ff */
[----:B------:R-:W-:Y:S02]  /*13a0*/  UIADD3 UR12, UR8, 0x2, URZ ;  /* 0x00000002080c7890 */ /* 0x000fe4000fffe03f */
[----:B------:R-:W-:Y:S01]  /*13b0*/  UIADD3 UR14, UR6, 0x2, URZ ;  /* 0x00000002060e7890 */ /* 0x000fe2000fffe03f */
[----:B------:R-:W-:Y:S01]  /*13c0*/  UMOV UR13, 0x40000040 ;  /* 0x40000040000d7882 */ /* 0x000fe20000000000 */
[----:B------:R-:W-:Y:S01]  /*13d0*/  UMOV UR15, 0x40000040 ;  /* 0x40000040000f7882 */ /* 0x000fe20000000000 */
[----:B------:R-:W-:Y:S02]  /*13e0*/  WARPGROUP.DEPBAR.LE gsb0, 0x0 ;  /* 0x00008000000079c5 */ /* 0x000fe40000010000 */
[----:B------:R-:W-:-:S06]  /*13f0*/  WARPGROUP.ARRIVE ;  /* 0x00000000000079c5 */ /* 0x000fcc0000000000 */
[----:B------:R-:W-:Y:S01]  /*1400*/  HGMMA.64x128x16.F32.BF16 R88, gdesc[UR12], R88, gsb0 ;  /* 0x01e000000c5879f0 */ /* 0x000fe20008001858 */
[----:B------:R-:W-:Y:S01]  /*1410*/  UIADD3 UR12, UR8, 0x402, URZ ;  /* 0x00000402080c7890 */ /* 0x000fe2000fffe03f */
[----:B------:R-:W-:Y:S01]  /*1420*/  UMOV UR13, 0x40000040 ;  /* 0x40000040000d7882 */ /* 0x000fe20000000000 */
[----:B------:R-:W-:Y:S02]  /*1430*/  WARPGROUP.DEPBAR.LE gsb0, 0x0 ;  /* 0x00008000000079c5 */ /* 0x000fe40000010000 */
[----:B------:R-:W-:-:S07]  /*1440*/  WARPGROUP.ARRIVE ;  /* 0x00000000000079c5 */ /* 0x000fce0000000000 */
[----:B------:R-:W-:Y:S01]  /*1450*/  HGMMA.64x128x16.F32.BF16 R24, gdesc[UR12], R24, gsb0 ;  /* 0x01e000000c1879f0 */ /* 0x000fe20008001818 */
        /* <DEDUP_REMOVED lines=71> */
[----:B------:R-:W-:Y:S03]  /*18d0*/  HGMMA.64x128x16.F32.BF16 R24, gdesc[UR12], R24, gsb0 ;  /* 0x01e000000c1879f0 */ /* 0x000fe60008001818 */
[----:B------:R-:W-:Y:S02]  /*18e0*/  WARPGROUP.DEPBAR.LE gsb0, 0x0 ;  /* 0x00008000000079c5 */ /* 0x000fe40000010000 */
[----:B------:R-:W-:Y:S05]  /*18f0*/  @!P1 BRA `(.L_x_18) ;  /* 0x00000008002c9947 */ /* 0x000fea0003800000 */
[----:B------:R-:W-:-:S04]  /*1900*/  UIADD3 UR6, UR39, 0x1, URZ ;  /* 0x0000000127067890 */ /* 0x000fc8000fffe03f */
[----:B------:R-:W-:-:S04]  /*1910*/  UISETP.NE.AND UP0, UPT, UR6, 0x4, UPT ;  /* 0x000000040600788c */ /* 0x000fc8000bf05270 */
[----:B------:R-:W-:Y:S02]  /*1920*/  USEL UR7, URZ, 0x1, UP0 ;  /* 0x000000013f077887 */ /* 0x000fe40008000000 */
[----:B------:R-:W-:Y:S02]  /*1930*/  USEL UR6, UR6, URZ, UP0 ;  /* 0x0000003f06067287 */ /* 0x000fe40008000000 */
[----:B------:R-:W-:-:S06]  /*1940*/  ULOP3.LUT UR7, UR38, UR7, URZ, 0x3c, !UPT ;  /* 0x0000000726077292 */ /* 0x000fcc000f8e3c3f */
[----:B01----:R-:W-:Y:S01]  /*1950*/  IMAD.U32 R5, RZ, RZ, UR7 ;  /* 0x00000007ff057e24 */ /* 0x003fe2000f8e00ff */
[----:B------:R-:W-:-:S06]  /*1960*/  UMOV UR7, UR39 ;  /* 0x0000002700077c82 */ /* 0x000fcc0008000000 */
.L_x_25:
[----:B01----:R-:W-:Y:S05]  /*1970*/  @!P0 BRA `(.L_x_19) ;  /* 0x0000000000048947 */ /* 0x003fea0003800000 */
[----:B------:R-:W-:Y:S01]  /*1980*/  BPT.TRAP 0x1 ;  /* 0x000000040000795c */ /* 0x000fe20000300000 */
.L_x_19:
[----:B------:R-:W0:Y:S01]  /*1990*/  S2UR UR9, SR_CgaCtaId ;  /* 0x00000000000979c3 */ /* 0x000e220000008800 */
[----:B------:R-:W-:Y:S01]  /*19a0*/  UMOV UR8, 0x400 ;  /* 0x0000040000087882 */ /* 0x000fe20000000000 */
[----:B------:R-:W-:Y:S01]  /*19b0*/  SHF.L.U32 R3, R5, 0x1f, RZ ;  /* 0x0000001f05037819 */ /* 0x000fe200000006ff */
[----:B0-----:R-:W-:-:S04]  /*19c0*/  ULEA UR8, UR9, UR8, 0x18 ;  /* 0x0000000809087291 */ /* 0x001fc8000f8ec03f */
[----:B------:R-:W-:-:S09]  /*19d0*/  ULEA UR9, UR6, UR8, 0x3 ;  /* 0x0000000806097291 */ /* 0x000fd2000f8e183f */
[----:B------:R0:W1:Y:S01]  /*19e0*/  SYNCS.PHASECHK.TRANS64.TRYWAIT P1, [UR9], R3 ;  /* 0x00000003ff0075a7 */ /* 0x0000620008020149 */
[----:B------:R-:W-:Y:S05]  /*19f0*/  @!P0 BRA `(.L_x_20) ;  /* 0x0000000000048947 */ /* 0x000fea0003800000 */
[----:B------:R-:W-:Y:S01]  /*1a00*/  BPT.TRAP 0x1 ;  /* 0x000000040000795c */ /* 0x000fe20000300000 */
.L_x_20:
[----:B-1----:R-:W-:Y:S05]  /*1a10*/  @P1 BRA `(.L_x_21) ;  /* 0x0000000000081947 */ /* 0x002fea0003800000 */
[----:B------:R-:W1:Y:S02]  /*1a20*/  SYNCS.PHASECHK.TRANS64.TRYWAIT P1, [UR9], R3 ;  /* 0x00000003ff0075a7 */ /* 0x000e640008020149 */
[----:B-1----:R-:W-:Y:S05]  /*1a30*/  @!P1 BRA `(.L_x_22) ;  /* 0x000000ac00c09947 */ /* 0x002fea0003800000 */
.L_x_21:
[----:B------:R-:W-:Y:S01]  /*1a40*/  ULEA UR12, UR6, UR4, 0xc ;  /* 0x00000004060c7291 */ /* 0x000fe2000f8e603f */
[----:B------:R-:W-:Y:S01]  /*1a50*/  WARPGROUP.ARRIVE ;  /* 0x00000000000079c5 */ /* 0x000fe20000000000 */
[----:B------:R-:W-:Y:S01]  /*1a60*/  ULEA UR10, UR6, UR5, 0xb ;  /* 0x00000005060a7291 */ /* 0x000fe2000f8e583f */
[----:B------:R-:W-:Y:S01]  /*1a70*/  UMOV UR13, 0x40000040 ;  /* 0x40000040000d7882 */ /* 0x000fe20000000000 */
[----:B------:R-:W-:Y:S01]  /*1a80*/  UMOV UR15, 0x40000040 ;  /* 0x40000040000f7882 */ /* 0x000fe20000000000 */
[----:B------:R-:W-:Y:S01]  /*1a90*/  UIADD3 UR16, UR12, 0x400, URZ ;  /* 0x000004000c107890 */ /* 0x000fe2000fffe03f */
[----:B------:R-:W-:-:S03]  /*1aa0*/  UMOV UR19, UR15 ;  /* 0x0000000f00137c82 */ /* 0x000fc60008000000 */
[----:B------:R-:W-:Y:S01]  /*1ab0*/  UMOV UR14, UR10 ;  /* 0x0000000a000e7c82 */ /* 0x000fe20008000000 */
[----:B------:R-:W-:Y:S01]  /*1ac0*/  UMOV UR17, 0x40000040 ;  /* 0x4000004000117882 */ /* 0x000fe20000000000 */
[----:B------:R-:W-:Y:S01]  /*1ad0*/  HGMMA.64x128x16.F32.BF16 R88, gdesc[UR12], R88, gsb0 ;  /* 0x01e000000c5879f0 */ /* 0x000fe20008001858 */
[----:B------:R-:W-:Y:S02]  /*1ae0*/  UMOV UR18, UR14 ;  /* 0x0000000e00127c82 */ /* 0x000fe40008000000 */
        /* <DEDUP_REMOVED lines=89> */
[----:B------:R-:W-:Y:S01]  /*2080*/  BPT.TRAP 0x1 ;  /* 0x000000040000795c */ /* 0x000fe20000300000 */
.L_x_23:
[----:B------:R-:W-:Y:S01]  /*2090*/  ULEA UR8, UR7, UR8, 0x3 ;  /* 0x0000000807087291 */ /* 0x000fe2000f8e183f */
[----:B------:R-:W-:-:S03]  /*20a0*/  ISETP.GT.U32.AND P1, PT, R19, 0x1, PT ;  /* 0x000000011300780c */ /* 0x000fc60003f24070 */
[----:B------:R-:W-:-:S04]  /*20b0*/  UIADD3 UR8, UR8, 0x20, URZ ;  /* 0x0000002008087890 */ /* 0x000fc8000fffe03f */
[----:B------:R-:W-:-:S09]  /*20c0*/  UPRMT UR8, URZ, 0x654, UR8 ;  /* 0x000006543f087896 */ /* 0x000fd20008000008 */
[----:B------:R-:W-:Y:S01]  /*20d0*/  SYNCS.ARRIVE.TRANS64.RED.A1T0 RZ, [UR8], RZ ;  /* 0x000000ffffff79a7 */ /* 0x000fe20008100408 */
[----:B------:R-:W-:Y:S05]  /*20e0*/  @P1 BRA `(.L_x_24) ;  /* 0x0000000000041947 */ /* 0x000fea0003800000 */
[----:B------:R-:W-:Y:S01]  /*20f0*/  BPT.TRAP 0x1 ;  /* 0x000000040000795c */ /* 0x000fe20000300000 */
.L_x_24:
[----:B------:R-:W-:Y:S01]  /*2100*/  UIADD3 UR6, UR6, 0x1, URZ ;  /* 0x0000000106067890 */ /* 0x000fe2000fffe03f */
[C---:B------:R-:W-:Y:S01]  /*2110*/  ISETP.GT.AND P1, PT, R0.reuse, 0x1, PT ;  /* 0x000000010000780c */ /* 0x040fe20003f24270 */
[----:B------:R-:W-:Y:S01]  /*2120*/  UIADD3 UR7, UR7, 0x1, URZ ;  /* 0x0000000107077890 */ /* 0x000fe2000fffe03f */
[----:B------:R-:W-:Y:S01]  /*2130*/  VIADD R0, R0, 0xffffffff ;  /* 0xffffffff00007836 */ /* 0x000fe20000000000 */
[----:B------:R-:W-:Y:S02]  /*2140*/  UISETP.NE.AND UP0, UPT, UR6, 0x4, UPT ;  /* 0x000000040600788c */ /* 0x000fe4000bf05270 */
[----:B------:R-:W-:Y:S02]  /*2150*/  UISETP.NE.AND UP1, UPT, UR7, 0x4, UPT ;  /* 0x000000040700788c */ /* 0x000fe4000bf25270 */
[----:B------:R-:W-:Y:S02]  /*2160*/  USEL UR8, URZ, 0x1, UP0 ;  /* 0x000000013f087887 */ /* 0x000fe40008000000 */
[----:B------:R-:W-:-:S02]  /*2170*/  USEL UR6, UR6, URZ, UP0 ;  /* 0x0000003f06067287 */ /* 0x000fc40008000000 */
[----:B------:R-:W-:Y:S02]  /*2180*/  USEL UR7, UR7, URZ, UP1 ;  /* 0x0000003f07077287 */ /* 0x000fe40008800000 */
[----:B------:R-:W-:Y:S01]  /*2190*/  LOP3.LUT R5, R5, UR8, RZ, 0x3c, !PT ;  /* 0x0000000805057c12 */ /* 0x000fe2000f8e3cff */
[----:B------:R-:W-:Y:S09]  /*21a0*/  @P1 BRA `(.L_x_25) ;  /* 0xfffffff400f01947 */ /* 0x000ff2000383ffff */
.L_x_18:
[----:B------:R-:W2:Y:S02]  /*21b0*/  LDC R0, c[0x0][0x28c] ;  /* 0x0000a300ff007b82 */ /* 0x000ea40000000800 */
[----:B--2---:R-:W-:-:S13]  /*21c0*/  ISETP.GE.AND P1, PT, R0, 0x1, PT ;  /* 0x000000010000780c */ /* 0x004fda0003f26270 */
[----:B------:R-:W-:Y:S05]  /*21d0*/  @!P1 BRA `(.L_x_26) ;  /* 0x0000000000409947 */ /* 0x000fea0003800000 */
[----:B------:R-:W-:Y:S05]  /*21e0*/  @!P0 BRA `(.L_x_27) ;  /* 0x0000000000048947 */ /* 0x000fea0003800000 */
[----:B------:R-:W-:Y:S01]  /*21f0*/  BPT.TRAP 0x1 ;  /* 0x000000040000795c */ /* 0x000fe20000300000 */
.L_x_27:
[----:B------:R-:W2:Y:S01]  /*2200*/  S2UR UR6, SR_CgaCtaId ;  /* 0x00000000000679c3 */ /* 0x000ea20000008800 */
[----:B------:R-:W-:Y:S01]  /*2210*/  UISETP.LT.AND UP0, UPT, UR40, 0x1, UPT ;  /* 0x000000012800788c */ /* 0x000fe2000bf01270 */
[----:B------:R-:W-:Y:S01]  /*2220*/  ISETP.GT.U32.AND P0, PT, R19, 0x1, PT ;  /* 0x000000011300780c */ /* 0x000fe20003f04070 */
[----:B------:R-:W-:Y:S02]  /*2230*/  UMOV UR5, 0x400 ;  /* 0x0000040000057882 */ /* 0x000fe40000000000 */
[----:B------:R-:W-:-:S04]  /*2240*/  USEL UR4, UR40, 0x1, UP0 ;  /* 0x0000000128047887 */ /* 0x000fc80008000000 */
[----:B------:R-:W-:-:S04]  /*2250*/  UIADD3 UR4, UR39, UR40, -UR4 ;  /* 0x0000002827047290 */ /* 0x000fc8000fffe804 */
[----:B------:R-:W-:-:S04]  /*2260*/  USHF.L.U32 UR4, UR4, 0x3, URZ ;  /* 0x0000000304047899 */ /* 0x000fc8000800063f */
[----:B------:R-:W-:Y:S02]  /*2270*/  ULOP3.LUT UR4, UR4, 0x18, URZ, 0xc0, !UPT ;  /* 0x0000001804047892 */ /* 0x000fe4000f8ec03f */
[----:B--2---:R-:W-:-:S04]  /*2280*/  ULEA UR5, UR6, UR5, 0x18 ;  /* 0x0000000506057291 */ /* 0x004fc8000f8ec03f */
[----:B------:R-:W-:-:S04]  /*2290*/  UIADD3 UR4, UR5, 0x20, UR4 ;  /* 0x0000002005047890 */ /* 0x000fc8000fffe004 */
[----:B------:R-:W-:-:S09]  /*22a0*/  UPRMT UR4, URZ, 0x654, UR4 ;  /* 0x000006543f047896 */ /* 0x000fd20008000004 */
[----:B------:R-:W-:Y:S01]  /*22b0*/  SYNCS.ARRIVE.TRANS64.RED.A1T0 RZ, [UR4], RZ ;  /* 0x000000ffffff79a7 */ /* 0x000fe20008100404 */
[----:B------:R-:W-:Y:S05]  /*22c0*/  @P0 BRA `(.L_x_26) ;  /* 0x0000000000040947 */ /* 0x000fea0003800000 */
[----:B------:R-:W-:Y:S01]  /*22d0*/  BPT.TRAP 0x1 ;  /* 0x000000040000795c */ /* 0x000fe20000300000 */
.L_x_26:
[----:B------:R-:W2:Y:S01]  /*22e0*/  LDC R6, c[0x0][0x288] ;  /* 0x0000a200ff067b82 */ /* 0x000ea20000000800 */
[----:B01----:R-:W-:Y:S01]  /*22f0*/  LOP3.LUT R4, R18, 0x60, RZ, 0xc0, !PT ;  /* 0x0000006012047812 */ /* 0x003fe200078ec0ff */
[----:B------:R-:W-:Y:S01]  /*2300*/  UIADD3 UR39, UR40, UR39, URZ ;  /* 0x0000002728277290 */ /* 0x000fe2000fffe03f */
[----:B------:R-:W-:Y:S01]  /*2310*/  LOP3.LUT R0, R22, 0x1, RZ, 0xc0, !PT ;  /* 0x0000000116007812 */ /* 0x000fe200078ec0ff */
[----:B------:R-:W-:Y:S01]  /*2320*/  IMAD.SHL.U32 R13, R153, 0x80, RZ ;  /* 0x00000080990d7824 */ /* 0x000fe200078e00ff */
[----:B------:R-:W-:Y:S01]  /*2330*/  SHF.R.U32.HI R3, RZ, 0x2, R18 ;  /* 0x00000002ff037819 */ /* 0x000fe20000011612 */
[----:B------:R-:W-:Y:S01]  /*2340*/  USHF.R.U32.HI UR4, URZ, 0x2, UR39 ;  /* 0x000000023f047899 */ /* 0x000fe20008011627 */
[----:B------:R-:W-:Y:S01]  /*2350*/  SHF.R.U32.HI R10, RZ, 0x1, R4 ;  /* 0x00000001ff0a7819 */ /* 0x000fe20000011604 */
[----:B------:R-:W-:Y:S01]  /*2360*/  IMAD.SHL.U32 R4, R0, 0x40, RZ ;  /* 0x0000004000047824 */ /* 0x000fe200078e00ff */
[----:B------:R-:W-:Y:S01]  /*2370*/  LOP3.LUT R3, R3, 0x7, RZ, 0xc0, !PT ;  /* 0x0000000703037812 */ /* 0x000fe200078ec0ff */
[----:B------:R-:W-:Y:S01]  /*2380*/  ULOP3.LUT UR4, UR4, 0x1, URZ, 0xc0, !UPT ;  /* 0x0000000104047892 */ /* 0x000fe2000f8ec03f */
[----:B------:R-:W-:Y:S01]  /*2390*/  SHF.L.U32 R15, R152, 0x8, RZ ;  /* 0x00000008980f7819 */ /* 0x000fe200000006ff */
[----:B------:R-:W-:Y:S01]  /*23a0*/  ULDC UR8, c[0x0][0x284] ;  /* 0x0000a10000087ab9 */ /* 0x000fe20000000800 */
[--C-:B------:R-:W-:Y:S01]  /*23b0*/  IADD3 R5, RZ, -R10, -R3.reuse ;  /* 0x8000000aff057210 */ /* 0x100fe20007ffe803 */
[----:B------:R-:W-:Y:S01]  /*23c0*/  UISETP.GT.U32.AND UP1, UPT, UR39, 0x3, UPT ;  /* 0x000000032700788c */ /* 0x000fe2000bf24070 */
[----:B------:R-:W-:Y:S01]  /*23d0*/  LOP3.LUT R3, R4, 0x40, R3, 0xe2, !PT ;  /* 0x0000004004037812 */ /* 0x000fe200078ee203 */
[----:B------:R-:W-:Y:S01]  /*23e0*/  UISETP.NE.U32.AND UP0, UPT, UR4, 0x1, UPT ;  /* 0x000000010400788c */ /* 0x000fe2000bf05070 */
[----:B------:R-:W-:Y:S01]  /*23f0*/  LOP3.LUT R4, R18, 0x3, RZ, 0xc0, !PT ;  /* 0x0000000312047812 */ /* 0x000fe200078ec0ff */
[----:B------:R-:W-:Y:S01]  /*2400*/  ULDC.64 UR6, c[0x0][0x5d0] ;  /* 0x0001740000067ab9 */ /* 0x000fe20000000a00 */
[----:B------:R-:W-:Y:S01]  /*2410*/  SHF.R.S32.HI R21, RZ, 0x1f, R23 ;  /* 0x0000001fff157819 */ /* 0x000fe20000011417 */
[----:B------:R-:W-:Y:S01]  /*2420*/  UISETP.LT.U32.AND UP1, UPT, UR40, 0x4, UP1 ;  /* 0x000000042800788c */ /* 0x000fe20008f21070 */
[----:B------:R-:W-:Y:S01]  /*2430*/  IMAD.WIDE R8, R152, 0x100, RZ ;  /* 0x0000010098087825 */ /* 0x000fe200078e02ff */
[----:B------:R-:W-:Y:S01]  /*2440*/  UISETP.GT.U32.AND UP0, UPT, UR40, 0x3, !UP0 ;  /* 0x000000032800788c */ /* 0x000fe2000c704070 */
[----:B--2---:R-:W-:-:S02]  /*2450*/  ISETP.GE.AND P0, PT, R13, R6, PT ;  /* 0x000000060d00720c */ /* 0x004fc40003f06270 */
[----:B------:R-:W-:Y:S01]  /*2460*/  IMAD R12, R4, -0x2, R6 ;  /* 0xfffffffe040c7824 */ /* 0x000fe200078e0206 */
[----:B------:R-:W-:Y:S01]  /*2470*/  USEL UR5, URZ, 0x1, !UP1 ;  /* 0x000000013f057887 */ /* 0x000fe2000c800000 */
[----:B------:R-:W-:Y:S01]  /*2480*/  IMAD.SHL.U32 R6, R18, 0x2, RZ ;  /* 0x0000000212067824 */ /* 0x000fe200078e00ff */
[----:B------:R-:W-:Y:S01]  /*2490*/  ISETP.GE.OR P0, PT, R15, UR8, P0 ;  /* 0x000000080f007c0c */ /* 0x000fe20008706670 */
[----:B------:R-:W-:Y:S01]  /*24a0*/  IMAD R4, R21, UR6, RZ ;  /* 0x0000000615047c24 */ /* 0x000fe2000f8e02ff */
[----:B------:R-:W-:Y:S01]  /*24b0*/  USEL UR4, URZ, 0x1, !UP0 ;  /* 0x000000013f047887 */ /* 0x000fe2000c000000 */
[----:B------:R-:W-:Y:S01]  /*24c0*/  IMAD R0, R0, -0x40, R5 ;  /* 0xffffffc000007824 */ /* 0x000fe200078e0205 */
[----:B------:R-:W-:Y:S01]  /*24d0*/  LOP3.LUT R6, R13, 0x6, R6, 0xf8, !PT ;  /* 0x000000060d067812 */ /* 0x000fe200078ef806 */
[----:B------:R-:W-:Y:S01]  /*24e0*/  IMAD R11, R23, UR7, R4 ;  /* 0x00000007170b7c24 */ /* 0x000fe2000f8e0204 */
[----:B------:R-:W-:Y:S01]  /*24f0*/  LOP3.LUT R153, R8, R3, R10, 0xfe, !PT ;  /* 0x0000000308997212 */ /* 0x000fe200078efe0a */
[----:B------:R-:W-:Y:S01]  /*2500*/  ULOP3.LUT UR39, UR39, 0x3, URZ, 0xc0, !UPT ;  /* 0x0000000327277892 */ /* 0x000fe2000f8ec03f */
[----:B------:R-:W-:Y:S01]  /*2510*/  SHF.R.S32.HI R7, RZ, 0x1f, R6 ;  /* 0x0000001fff077819 */ /* 0x000fe20000011406 */
[----:B------:R-:W-:Y:S01]  /*2520*/  ULOP3.LUT UR38, UR4, UR38, UR5, 0x96, !UPT ;  /* 0x0000002604267292 */ /* 0x000fe2000f8e9605 */
[----:B------:R-:W-:Y:S01]  /*2530*/  IADD3 R3, -R15, UR8, R0 ;  /* 0x000000080f037c10 */ /* 0x000fe2000fffe100 */
[----:B------:R-:W-:-:S02]  /*2540*/  IMAD.IADD R0, R12, 0x1, -R13 ;  /* 0x000000010c007824 */ /* 0x000fc400078e0a0d */
[----:B------:R-:W-:-:S04]  /*2550*/  IMAD.WIDE.U32 R4, R23, UR6, R6 ;  /* 0x0000000617047c25 */ /* 0x000fc8000f8e0006 */
[----:B------:R-:W-:Y:S02]  /*2560*/  IMAD.IADD R11, R5, 0x1, R11 ;  /* 0x00000001050b7824 */ /* 0x000fe400078e020b */
[----:B------:R-:W-:Y:S02]  /*2570*/  IMAD.MOV.U32 R152, RZ, RZ, -0x1 ;  /* 0xffffffffff987424 */ /* 0x000fe400078e00ff */
[----:B------:R-:W-:Y:S01]  /*2580*/  IMAD.MOV.U32 R10, RZ, RZ, R4 ;  /* 0x000000ffff0a7224 */ /* 0x000fe200078e0004 */
[----:B------:R-:W-:Y:S06]  /*2590*/  @P0 BRA `(.L_x_28) ;  /* 0x00000084006c0947 */ /* 0x000fec0003800000 */
[----:B------:R-:W0:Y:S01]  /*25a0*/  LDC.64 R4, c[0x0][0x5c8] ;  /* 0x00017200ff047b82 */ /* 0x000e220000000a00 */
[----:B-----5:R-:W-:Y:S01]  /*25b0*/  FSETP.NEU.AND P0, PT, R155, RZ, PT ;  /* 0x000000ff9b00720b */ /* 0x020fe20003f0d000 */
[----:B------:R-:W-:Y:S01]  /*25c0*/  BSSY B0, `(.L_x_28) ;  /* 0x0000858000007945 */ /* 0x000fe20003800000 */
[----:B------:R-:W-:-:S04]  /*25d0*/  ISETP.GT.AND P3, PT, R3, RZ, PT ;  /* 0x000000ff0300720c */ /* 0x000fc80003f64270 */
[----:B------:R-:W-:Y:S01]  /*25e0*/  ISETP.GT.AND P1, PT, R0, RZ, P3 ;  /* 0x000000ff0000720c */ /* 0x000fe20001f24270 */
[-C--:B0-----:R-:W-:Y:S02]  /*25f0*/  IMAD R12, R9, R4.reuse, RZ ;  /* 0x00000004090c7224 */ /* 0x081fe400078e02ff */
[----:B------:R-:W-:-:S04]  /*2600*/  IMAD.WIDE.U32 R166, R153, R4, R10 ;  /* 0x0000000499a67225 */ /* 0x000fc800078e000a */
[----:B------:R-:W-:-:S04]  /*2610*/  IMAD R11, R153, R5, R12 ;  /* 0x00000005990b7224 */ /* 0x000fc800078e020c */
[----:B------:R-:W-:Y:S01]  /*2620*/  IMAD.IADD R169, R167, 0x1, R11 ;  /* 0x00000001a7a97824 */ /* 0x000fe200078e020b */
[----:B------:R-:W-:Y:S06]  /*2630*/  @!P0 BRA `(.L_x_29) ;  /* 0x00000060000c8947 */ /* 0x000fec0003800000 */
[----:B------:R-:W0:Y:S01]  /*2640*/  LDC.64 R12, c[0x0][0x5b8] ;  /* 0x00016e00ff0c7b82 */ /* 0x000e220000000a00 */
[----:B------:R-:W-:-:S07]  /*2650*/  ULDC.64 UR4, c[0x0][0x5c0] ;  /* 0x0001700000047ab9 */ /* 0x000fce0000000a00 */
[----:B------:R-:W1:Y:S08]  /*2660*/  LDC.64 R14, c[0x0][0x5b0] ;  /* 0x00016c00ff0e7b82 */ /* 0x000e700000000a00 */
[----:B------:R-:W2:Y:S01]  /*2670*/  LDC.64 R10, c[0x0][0x5a8] ;  /* 0x00016a00ff0a7b82 */ /* 0x000ea20000000a00 */
[----:B0-----:R-:W-:-:S04]  /*2680*/  IMAD R20, R21, R12, RZ ;  /* 0x0000000c15147224 */ /* 0x001fc800078e02ff */
[C---:B------:R-:W-:Y:S02]  /*2690*/  IMAD R13, R23.reuse, R13, R20 ;  /* 0x0000000d170d7224 */ /* 0x040fe400078e0214 */
[----:B------:R-:W-:-:S04]  /*26a0*/  IMAD.WIDE.U32 R20, R23, R12, R6 ;  /* 0x0000000c17147225 */ /* 0x000fc800078e0006 */
[----:B-1----:R-:W-:Y:S02]  /*26b0*/  IMAD R156, R9, R14, RZ ;  /* 0x0000000e099c7224 */ /* 0x002fe400078e02ff */
[----:B------:R-:W-:Y:S02]  /*26c0*/  IMAD.IADD R157, R21, 0x1, R13 ;  /* 0x00000001159d7824 */ /* 0x000fe400078e020d */
[----:B------:R-:W-:Y:S02]  /*26d0*/  IMAD R167, R153, R15, R156 ;  /* 0x0000000f99a77224 */ /* 0x000fe400078e029c */
[----:B------:R-:W-:-:S04]  /*26e0*/  IMAD.MOV.U32 R156, RZ, RZ, R20 ;  /* 0x000000ffff9c7224 */ /* 0x000fc800078e0014 */
[----:B------:R-:W-:-:S04]  /*26f0*/  IMAD.WIDE.U32 R158, R153, R14, R156 ;  /* 0x0000000e999e7225 */ /* 0x000fc800078e009c */
[----:B------:R-:W-:Y:S01]  /*2700*/  IMAD.IADD R159, R159, 0x1, R167 ;  /* 0x000000019f9f7824 */ /* 0x000fe200078e02a7 */
[----:B--2---:R-:W-:-:S04]  /*2710*/  LEA R160, P0, R158, R10, 0x1 ;  /* 0x0000000a9ea07211 */ /* 0x004fc800078008ff */
[----:B------:R-:W-:-:S05]  /*2720*/  LEA.HI.X R161, R158, R11, R159, 0x1, P0 ;  /* 0x0000000b9ea17211 */ /* 0x000fca00000f0c9f */
[----:B------:R-:W2:Y:S01]  /*2730*/  @P1 LDG.E.LTC128B.U16 R165, desc[UR36][R160.64] ;  /* 0x00000024a0a51981 */ /* 0x000ea2000c1e1520 */
[----:B------:R-:W-:Y:S01]  /*2740*/  IMAD.WIDE.U32 R162, R153, R14, R6 ;  /* 0x0000000e99a27225 */ /* 0x000fe200078e0006 */
[----:B------:R-:W-:Y:S01]  /*2750*/  ISETP.GT.AND P2, PT, R0, 0x1, P3 ;  /* 0x000000010000780c */ /* 0x000fe20001f44270 */
[----:B------:R-:W-:Y:S03]  /*2760*/  BSSY B1, `(.L_x_30) ;  /* 0x0000012000017945 */ /* 0x000fe60003800000 */
[----:B------:R-:W-:-:S03]  /*2770*/  IADD3 R163, R167, R163, RZ ;  /* 0x000000a3a7a37210 */ /* 0x000fc60007ffe0ff */
[----:B------:R-:W-:-:S04]  /*2780*/  IMAD.WIDE.U32 R162, R23, R12, R162 ;  /* 0x0000000c17a27225 */ /* 0x000fc800078e00a2 */
[----:B--2---:R-:W-:-:S04]  /*2790*/  IMAD.U32 R158, R165, 0x10000, RZ ;  /* 0x00010000a59e7824 */ /* 0x004fc800078e00ff */
[----:B------:R-:W-:Y:S01]  /*27a0*/  FMUL R159, R158, R155 ;  /* 0x0000009b9e9f7220 */ /* 0x000fe20000400000 */
[----:B------:R-:W-:-:S03]  /*27b0*/  LEA R158, P0, R166, UR4, 0x1 ;  /* 0x00000004a69e7c11 */ /* 0x000fc6000f8008ff */
[----:B------:R-:W-:Y:S01]  /*27c0*/  FFMA R159, R88, R154, R159 ;  /* 0x0000009a589f7223 */ /* 0x000fe2000000009f */
[----:B------:R-:W-:-:S04]  /*27d0*/  IMAD.IADD R88, R13, 0x1, R163 ;  /* 0x000000010d587824 */ /* 0x000fc800078e02a3 */
[----:B------:R-:W-:Y:S02]  /*27e0*/  F2FP.BF16.F32.PACK_AB R161, RZ, R159 ;  /* 0x0000009fffa1723e */ /* 0x000fe400000010ff */
[----:B------:R-:W-:Y:S02]  /*27f0*/  LEA.HI.X R159, R166, UR5, R169, 0x1, P0 ;  /* 0x00000005a69f7c11 */ /* 0x000fe400080f0ca9 */
[----:B------:R-:W-:Y:S02]  /*2800*/  PRMT R163, R161, 0x7610, R163 ;  /* 0x00007610a1a37816 */ /* 0x000fe400000000a3 */
[----:B------:R-:W-:-:S03]  /*2810*/  LEA R160, P0, R162, R10, 0x1 ;  /* 0x0000000aa2a07211 */ /* 0x000fc600078008ff */
[----:B------:R0:W-:Y:S01]  /*2820*/  @P1 STG.E.U16 desc[UR36][R158.64], R163 ;  /* 0x000000a39e001986 */ /* 0x0001e2000c101524 */
[----:B------:R-:W-:Y:S01]  /*2830*/  LEA.HI.X R161, R162, R11, R88, 0x1, P0 ;  /* 0x0000000ba2a17211 */ /* 0x000fe200000f0c58 */
[C---:B------:R-:W-:Y:S01]  /*2840*/  IMAD.SHL.U32 R162, R14.reuse, 0x8, RZ ;  /* 0x000000080ea27824 */ /* 0x040fe200078e00ff */
[----:B0-----:R-:W-:Y:S01]  /*2850*/  SHF.L.U64.HI R163, R14, 0x3, R15 ;  /* 0x000000030ea37819 */ /* 0x001fe2000001020f */
[----:B------:R-:W-:Y:S06]  /*2860*/  @!P2 BRA `(.L_x_31) ;  /* 0x000000000004a947 */ /* 0x000fec0003800000 */
[----:B------:R0:W5:Y:S02]  /*2870*/  LDG.E.LTC128B.U16 R165, desc[UR36][R160.64+0x2] ;  /* 0x00000224a0a57981 */ /* 0x000164000c1e1520 */
.L_x_31:
[----:B------:R-:W-:Y:S05]  /*2880*/  BSYNC B1 ;  /* 0x0000000000017941 */ /* 0x000fea0003800000 */
.L_x_30:
[----:B-----5:R-:W-:Y:S01]  /*2890*/  IMAD.U32 R88, R165, 0x10000, RZ ;  /* 0x00010000a5587824 */ /* 0x020fe200078e00ff */
[----:B------:R-:W-:Y:S01]  /*28a0*/  ISETP.GT.AND P0, PT, R3, 0x8, PT ;  /* 0x000000080300780c */ /* 0x000fe20003f04270 */
[----:B------:R-:W-:Y:S01]  /*28b0*/  IMAD.WIDE.U32 R170, R153, R14, R162 ;  /* 0x0000000e99aa7225 */ /* 0x000fe200078e00a2 */
[----:B------:R-:W-:-:S03]  /*28c0*/  PRMT R172, R165, 0x7610, R172 ;  /* 0x00007610a5ac7816 */ /* 0x000fc600000000ac */
[----:B------:R-:W-:Y:S01]  /*28d0*/  FMUL R88, R88, R155 ;  /* 0x0000009b58587220 */ /* 0x000fe20000400000 */
[----:B------:R-:W-:Y:S01]  /*28e0*/  ISETP.GT.AND P1, PT, R0, RZ, P0 ;  /* 0x000000ff0000720c */ /* 0x000fe20000724270 */
[----:B------:R-:W-:Y:S01]  /*28f0*/  IMAD.IADD R169, R167, 0x1, R171 ;  /* 0x00000001a7a97824 */ /* 0x000fe200078e02ab */
[----:B------:R-:W-:Y:S01]  /*2900*/  IADD3 R166, P4, R20, R170, RZ ;  /* 0x000000aa14a67210 */ /* 0x000fe20007f9e0ff */
[----:B------:R-:W-:-:S04]  /*2910*/  FFMA R89, R89, R154, R88 ;  /* 0x0000009a59597223 */ /* 0x000fc80000000058 */
[----:B------:R-:W-:Y:S01]  /*2920*/  IMAD.X R167, R169, 0x1, R157, P4 ;  /* 0x00000001a9a77824 */ /* 0x000fe200020e069d */
[----:B------:R-:W-:Y:S02]  /*2930*/  F2FP.BF16.F32.PACK_AB R168, RZ, R89 ;  /* 0x00000059ffa8723e */ /* 0x000fe400000010ff */
[----:B------:R-:W-:Y:S02]  /*2940*/  LEA R88, P4, R166, R10, 0x1 ;  /* 0x0000000aa6587211 */ /* 0x000fe400078808ff */
[----:B------:R-:W-:Y:S02]  /*2950*/  PRMT R171, R168, 0x7610, R171 ;  /* 0x00007610a8ab7816 */ /* 0x000fe400000000ab */
[----:B------:R-:W-:-:S03]  /*2960*/  LEA.HI.X R89, R166, R11, R167, 0x1, P4 ;  /* 0x0000000ba6597211 */ /* 0x000fc600020f0ca7 */
[----:B------:R1:W-:Y:S04]  /*2970*/  @P2 STG.E.U16 desc[UR36][R158.64+0x2], R171 ;  /* 0x000002ab9e002986 */ /* 0x0003e8000c101524 */
[----:B------:R2:W3:Y:S01]  /*2980*/  @P1 LDG.E.LTC128B.U16 R172, desc[UR36][R88.64] ;  /* 0x0000002458ac1981 */ /* 0x0004e2000c1e1520 */
[----:B------:R-:W-:Y:S01]  /*2990*/  IMAD.SHL.U32 R165, R4, 0x10, RZ ;  /* 0x0000001004a57824 */ /* 0x000fe200078e00ff */
[----:B------:R-:W-:Y:S01]  /*29a0*/  IADD3 R170, P2, R6, R170, RZ ;  /* 0x000000aa06aa7210 */ /* 0x000fe20007f5e0ff */
[----:B------:R-:W-:Y:S03]  /*29b0*/  BSSY B1, `(.L_x_32) ;  /* 0x0000011000017945 */ /* 0x000fe60003800000 */
[----:B------:R-:W-:Y:S01]  /*29c0*/  IADD3 R168, P4, R165, R158, RZ ;  /* 0x0000009ea5a87210 */ /* 0x000fe20007f9e0ff */
[----:B-1----:R-:W-:Y:S01]  /*29d0*/  IMAD.X R171, R7, 0x1, R169, P2 ;  /* 0x0000000107ab7824 */ /* 0x002fe200010e06a9 */
[----:B------:R-:W-:Y:S01]  /*29e0*/  ISETP.GT.AND P2, PT, R0, 0x1, P0 ;  /* 0x000000010000780c */ /* 0x000fe20000744270 */
[----:B------:R-:W-:-:S03]  /*29f0*/  IMAD.WIDE.U32 R170, R23, R12, R170 ;  /* 0x0000000c17aa7225 */ /* 0x000fc600078e00aa */
[----:B--2---:R-:W-:Y:S01]  /*2a00*/  LEA R88, P5, R170, R10, 0x1 ;  /* 0x0000000aaa587211 */ /* 0x004fe200078a08ff */
[----:B---3--:R-:W-:-:S04]  /*2a10*/  IMAD.U32 R166, R172, 0x10000, RZ ;  /* 0x00010000aca67824 */ /* 0x008fc800078e00ff */
[----:B------:R-:W-:Y:S01]  /*2a20*/  FMUL R167, R166, R155 ;  /* 0x0000009ba6a77220 */ /* 0x000fe20000400000 */
[----:B------:R-:W-:-:S03]  /*2a30*/  IMAD.IADD R166, R13, 0x1, R171 ;  /* 0x000000010da67824 */ /* 0x000fc600078e02ab */
[----:B------:R-:W-:Y:S01]  /*2a40*/  FFMA R90, R90, R154, R167 ;  /* 0x0000009a5a5a7223 */ /* 0x000fe200000000a7 */
[----:B------:R-:W-:Y:S02]  /*2a50*/  SHF.L.U64.HI R167, R4, 0x4, R5 ;  /* 0x0000000404a77819 */ /* 0x000fe40000010205 */
[----:B------:R-:W-:Y:S02]  /*2a60*/  LEA.HI.X R89, R170, R11, R166, 0x1, P5 ;  /* 0x0000000baa597211 */ /* 0x000fe400028f0ca6 */
[----:B------:R-:W-:Y:S02]  /*2a70*/  F2FP.BF16.F32.PACK_AB R90, RZ, R90 ;  /* 0x0000005aff5a723e */ /* 0x000fe400000010ff */
[----:B------:R-:W-:-:S05]  /*2a80*/  IADD3.X R169, R167, R159, RZ, P4, !PT ;  /* 0x0000009fa7a97210 */ /* 0x000fca00027fe4ff */
[----:B------:R1:W-:Y:S01]  /*2a90*/  @P1 STG.E.U16 desc[UR36][R168.64], R90 ;  /* 0x0000005aa8001986 */ /* 0x0003e2000c101524 */
[----:B------:R-:W-:Y:S05]  /*2aa0*/  @!P2 BRA `(.L_x_33) ;  /* 0x000000000004a947 */ /* 0x000fea0003800000 */
[----:B------:R2:W5:Y:S02]  /*2ab0*/  LDG.E.LTC128B.U16 R172, desc[UR36][R88.64+0x2] ;  /* 0x0000022458ac7981 */ /* 0x000564000c1e1520 */
.L_x_33:
[----:B------:R-:W-:Y:S05]  /*2ac0*/  BSYNC B1 ;  /* 0x0000000000017941 */ /* 0x000fea0003800000 */
.L_x_32:
[----:B-1---5:R-:W-:Y:S01]  /*2ad0*/  IMAD.U32 R90, R172, 0x10000, RZ ;  /* 0x00010000ac5a7824 */ /* 0x022fe200078e00ff */
[----:B------:R-:W-:Y:S01]  /*2ae0*/  ISETP.GT.AND P1, PT, R0, 0x8, P3 ;  /* 0x000000080000780c */ /* 0x000fe20001f24270 */
[----:B------:R-:W-:Y:S02]  /*2af0*/  BSSY B1, `(.L_x_34) ;  /* 0x000000a000017945 */ /* 0x000fe40003800000 */
[----:B------:R-:W-:-:S04]  /*2b00*/  FMUL R90, R90, R155 ;  /* 0x0000009b5a5a7220 */ /* 0x000fc80000400000 */
[----:B------:R-:W-:Y:S01]  /*2b10*/  FFMA R90, R91, R154, R90 ;  /* 0x0000009a5b5a7223 */ /* 0x000fe2000000005a */
[----:B------:R-:W-:-:S04]  /*2b20*/  @P2 IMAD.MOV.U32 R91, RZ, RZ, R169 ;  /* 0x000000ffff5b2224 */ /* 0x000fc800078e00a9 */
[----:B------:R-:W-:-:S04]  /*2b30*/  F2FP.BF16.F32.PACK_AB R90, RZ, R90 ;  /* 0x0000005aff5a723e */ /* 0x000fc800000010ff */
[----:B------:R-:W-:Y:S01]  /*2b40*/  PRMT R166, R90, 0x7610, R166 ;  /* 0x000076105aa67816 */ /* 0x000fe200000000a6 */
[----:B------:R-:W-:-:S05]  /*2b50*/  @P2 IMAD.MOV.U32 R90, RZ, RZ, R168 ;  /* 0x000000ffff5a2224 */ /* 0x000fca00078e00a8 */
[----:B------:R1:W-:Y:S01]  /*2b60*/  @P2 STG.E.U16 desc[UR36][R90.64+0x2], R166 ;  /* 0x000002a65a002986 */ /* 0x0003e2000c101524 */
[----:B------:R-:W-:Y:S05]  /*2b70*/  @!P1 BRA `(.L_x_35) ;  /* 0x0000000000049947 */ /* 0x000fea0003800000 */
[----:B------:R3:W5:Y:S02]  /*2b80*/  LDG.E.LTC128B.U16 R172, desc[UR36][R160.64+0x10] ;  /* 0x00001024a0ac7981 */ /* 0x000764000c1e1520 */
.L_x_35:
[----:B------:R-:W-:Y:S05]  /*2b90*/  BSYNC B1 ;  /* 0x0000000000017941 */ /* 0x000fea0003800000 */
.L_x_34:
[----:B-1---5:R-:W-:Y:S01]  /*2ba0*/  IMAD.U32 R90, R172, 0x10000, RZ ;  /* 0x00010000ac5a7824 */ /* 0x022fe200078e00ff */
[----:B------:R-:W-:Y:S01]  /*2bb0*/  ISETP.GT.AND P2, PT, R0, 0x9, P3 ;  /* 0x000000090000780c */ /* 0x000fe20001f44270 */
[----:B------:R-:W-:Y:S02]  /*2bc0*/  BSSY B1, `(.L_x_36) ;  /* 0x000000a000017945 */ /* 0x000fe40003800000 */
[----:B------:R-:W-:Y:S01]  /*2bd0*/  FMUL R91, R90, R155 ;  /* 0x0000009b5a5b7220 */ /* 0x000fe20000400000 */
[----:B------:R-:W-:-:S03]  /*2be0*/  @P1 IMAD.MOV.U32 R90, RZ, RZ, R158 ;  /* 0x000000ffff5a1224 */ /* 0x000fc600078e009e */
[----:B------:R-:W-:-:S05]  /*2bf0*/  FFMA R91, R92, R154, R91 ;  /* 0x0000009a5c5b7223 */ /* 0x000fca000000005b */
[----:B------:R-:W-:-:S04]  /*2c00*/  F2FP.BF16.F32.PACK_AB R91, RZ, R91 ;  /* 0x0000005bff5b723e */ /* 0x000fc800000010ff */
[----:B------:R-:W-:Y:S01]  /*2c10*/  PRMT R92, R91, 0x7610, R92 ;  /* 0x000076105b5c7816 */ /* 0x000fe2000000005c */
[----:B------:R-:W-:-:S05]  /*2c20*/  @P1 IMAD.MOV.U32 R91, RZ, RZ, R159 ;  /* 0x000000ffff5b1224 */ /* 0x000fca00078e009f */
[----:B------:R1:W-:Y:S01]  /*2c30*/  @P1 STG.E.U16 desc[UR36][R90.64+0x10], R92 ;  /* 0x0000105c5a001986 */ /* 0x0003e2000c101524 */
[----:B------:R-:W-:Y:S05]  /*2c40*/  @!P2 BRA `(.L_x_37) ;  /* 0x000000000004a947 */ /* 0x000fea0003800000 */
[----:B------:R4:W5:Y:S02]  /*2c50*/  LDG.E.LTC128B.U16 R172, desc[UR36][R160.64+0x12] ;  /* 0x00001224a0ac7981 */ /* 0x000964000c1e1520 */
.L_x_37:
[----:B------:R-:W-:Y:S05]  /*2c60*/  BSYNC B1 ;  /* 0x0000000000017941 */ /* 0x000fea0003800000 */
.L_x_36:
[----:B-1---5:R-:W-:Y:S01]  /*2c70*/  IMAD.U32 R90, R172, 0x10000, RZ ;  /* 0x00010000ac5a7824 */ /* 0x022fe200078e00ff */
[----:B------:R-:W-:Y:S01]  /*2c80*/  ISETP.GT.AND P1, PT, R0, 0x8, P0 ;  /* 0x000000080000780c */ /* 0x000fe20000724270 */
[----:B------:R-:W-:Y:S01]  /*2c90*/  @P2 IMAD.MOV.U32 R91, RZ, RZ, R159 ;  /* 0x000000ffff5b2224 */ /* 0x000fe200078e009f */
[----:B------:R-:W-:Y:S01]  /*2ca0*/  BSSY B1, `(.L_x_38) ;  /* 0x0000009000017945 */ /* 0x000fe20003800000 */
[----:B------:R-:W-:-:S04]  /*2cb0*/  FMUL R90, R90, R155 ;  /* 0x0000009b5a5a7220 */ /* 0x000fc80000400000 */
[----:B------:R-:W-:-:S05]  /*2cc0*/  FFMA R90, R93, R154, R90 ;  /* 0x0000009a5d5a7223 */ /* 0x000fca000000005a */
[----:B------:R-:W-:-:S04]  /*2cd0*/  F2FP.BF16.F32.PACK_AB R90, RZ, R90 ;  /* 0x0000005aff5a723e */ /* 0x000fc800000010ff */
[----:B------:R-:W-:Y:S01]  /*2ce0*/  PRMT R92, R90, 0x7610, R92 ;  /* 0x000076105a5c7816 */ /* 0x000fe2000000005c */
[----:B------:R-:W-:-:S05]  /*2cf0*/  @P2 IMAD.MOV.U32 R90, RZ, RZ, R158 ;  /* 0x000000ffff5a2224 */ /* 0x000fca00078e009e */
[----:B------:R1:W-:Y:S01]  /*2d00*/  @P2 STG.E.U16 desc[UR36][R90.64+0x12], R92 ;  /* 0x0000125c5a002986 */ /* 0x0003e2000c101524 */
[----:B------:R-:W-:Y:S05]  /*2d10*/  @!P1 BRA `(.L_x_39) ;  /* 0x0000000000049947 */ /* 0x000fea0003800000 */
[----:B------:R0:W5:Y:S02]  /*2d20*/  LDG.E.LTC128B.U16 R172, desc[UR36][R88.64+0x10] ;  /* 0x0000102458ac7981 */ /* 0x000164000c1e1520 */
.L_x_39:
[----:B------:R-:W-:Y:S05]  /*2d30*/  BSYNC B1 ;  /* 0x0000000000017941 */ /* 0x000fea0003800000 */
.L_x_38:
[----:B-1---5:R-:W-:Y:S01]  /*2d40*/  SHF.L.U32 R90, R172, 0x10, RZ ;  /* 0x00000010ac5a7819 */ /* 0x022fe200000006ff */
[----:B------:R-:W-:Y:S01]  /*2d50*/  BSSY B1, `(.L_x_40) ;  /* 0x000000b000017945 */ /* 0x000fe20003800000 */
[----:B------:R-:W-:-:S03]  /*2d60*/  ISETP.GT.AND P2, PT, R0, 0x9, P0 ;  /* 0x000000090000780c */ /* 0x000fc60000744270 */
        /* <DEDUP_REMOVED lines=9> */
.L_x_41:
[----:B------:R-:W-:Y:S05]  /*2e00*/  BSYNC B1 ;  /* 0x0000000000017941 */ /* 0x000fea0003800000 */
.L_x_40:
        /* <DEDUP_REMOVED lines=12> */
.L_x_43:
[----:B------:R-:W-:Y:S05]  /*2ed0*/  BSYNC B1 ;  /* 0x0000000000017941 */ /* 0x000fea0003800000 */
.L_x_42:
        /* <DEDUP_REMOVED lines=12> */
.L_x_45:
[----:B------:R-:W-:Y:S05]  /*2fa0*/  BSYNC B1 ;  /* 0x0000000000017941 */ /* 0x000fea0003800000 */
.L_x_44:
[----:B-1---5:R-:W-:Y:S01]  /*2fb0*/  IMAD.U32 R90, R172, 0x10000, RZ ;  /* 0x00010000ac5a7824 */ /* 0x022fe200078e00ff */
[----:B------:R-:W-:Y:S01]  /*2fc0*/  ISETP.GT.AND P1, PT, R0, 0x10, P0 ;  /* 0x000000100000780c */ /* 0x000fe20000724270 */
[----:B------:R-:W-:Y:S01]  /*2fd0*/  @P2 IMAD.MOV.U32 R91, RZ, RZ, R159 ;  /* 0x000000ffff5b2224 */ /* 0x000fe200078e009f */
[----:B------:R-:W-:Y:S01]  /*2fe0*/  BSSY B1, `(.L_x_46) ;  /* 0x0000009000017945 */ /* 0x000fe20003800000 */
[----:B------:R-:W-:-:S04]  /*2ff0*/  FMUL R90, R90, R155 ;  /* 0x0000009b5a5a7220 */ /* 0x000fc80000400000 */
[----:B------:R-:W-:-:S05]  /*3000*/  FFMA R90, R97, R154, R90 ;  /* 0x0000009a615a7223 */ /* 0x000fca000000005a */
[----:B------:R-:W-:-:S04]  /*3010*/  F2FP.BF16.F32.PACK_AB R90, RZ, R90 ;  /* 0x0000005aff5a723e */ /* 0x000fc800000010ff */
[----:B------:R-:W-:Y:S02]  /*3020*/  PRMT R92, R90, 0x7610, R92 ;  /* 0x000076105a5c7816 */ /* 0x000fe4000000005c */
[----:B------:R-:W-:-:S05]  /*3030*/  @P2 MOV R90, R158 ;  /* 0x0000009e005a2202 */ /* 0x000fca0000000f00 */
[----:B------:R1:W-:Y:S01]  /*3040*/  @P2 STG.E.U16 desc[UR36][R90.64+0x22], R92 ;  /* 0x0000225c5a002986 */ /* 0x0003e2000c101524 */
[----:B------:R-:W-:Y:S05]  /*3050*/  @!P1 BRA `(.L_x_47) ;  /* 0x0000000000049947 */ /* 0x000fea0003800000 */
[----:B------:R0:W5:Y:S02]  /*3060*/  LDG.E.LTC128B.U16 R172, desc[UR36][R88.64+0x20] ;  /* 0x0000202458ac7981 */ /* 0x000164000c1e1520 */
.L_x_47:
[----:B------:R-:W-:Y:S05]  /*3070*/  BSYNC B1 ;  /* 0x0000000000017941 */ /* 0x000fea0003800000 */
.L_x_46:
        /* <DEDUP_REMOVED lines=12> */
.L_x_49:
[----:B------:R-:W-:Y:S05]  /*3140*/  BSYNC B1 ;  /* 0x0000000000017941 */ /* 0x000fea0003800000 */
.L_x_48:
        /* <DEDUP_REMOVED lines=12> */
.L_x_51:
[----:B------:R-:W-:Y:S05]  /*3210*/  BSYNC B1 ;  /* 0x0000000000017941 */ /* 0x000fea0003800000 */
.L_x_50:
[----:B-1---5:R-:W-:Y:S01]  /*3220*/  IMAD.U32 R90, R172, 0x10000, RZ ;  /* 0x00010000ac5a7824 */ /* 0x022fe200078e00ff */
[----:B------:R-:W-:Y:S01]  /*3230*/  ISETP.GT.AND P2, PT, R0, 0x19, P3 ;  /* 0x000000190000780c */ /* 0x000fe20001f44270 */
[----:B------:R-:W-:Y:S02]  /*3240*/  BSSY B1, `(.L_x_52) ;  /* 0x000000a000017945 */ /* 0x000fe40003800000 */
[----:B------:R-:W-:Y:S01]  /*3250*/  FMUL R91, R90, R155 ;  /* 0x0000009b5a5b7220 */ /* 0x000fe20000400000 */
[----:B------:R-:W-:-:S03]  /*3260*/  @P1 IMAD.MOV.U32 R90, RZ, RZ, R158 ;  /* 0x000000ffff5a1224 */ /* 0x000fc600078e009e */
[----:B------:R-:W-:-:S05]  /*3270*/  FFMA R91, R100, R154, R91 ;  /* 0x0000009a645b7223 */ /* 0x000fca000000005b */
[----:B------:R-:W-:-:S04]  /*3280*/  F2FP.BF16.F32.PACK_AB R91, RZ, R91 ;  /* 0x0000005bff5b723e */ /* 0x000fc800000010ff */
[----:B------:R-:W-:Y:S02]  /*3290*/  PRMT R92, R91, 0x7610, R92 ;  /* 0x000076105b5c7816 */ /* 0x000fe4000000005c */
[----:B------:R-:W-:-:S05]  /*32a0*/  @P1 MOV R91, R159 ;  /* 0x0000009f005b1202 */ /* 0x000fca0000000f00 */
[----:B------:R1:W-:Y:S01]  /*32b0*/  @P1 STG.E.U16 desc[UR36][R90.64+0x30], R92 ;  /* 0x0000305c5a001986 */ /* 0x0003e2000c101524 */
[----:B------:R-:W-:Y:S05]  /*32c0*/  @!P2 BRA `(.L_x_53) ;  /* 0x000000000004a947 */ /* 0x000fea0003800000 */
[----:B------:R0:W5:Y:S02]  /*32d0*/  LDG.E.LTC128B.U16 R172, desc[UR36][R160.64+0x32] ;  /* 0x00003224a0ac7981 */ /* 0x000164000c1e1520 */
.L_x_53:
[----:B------:R-:W-:Y:S05]  /*32e0*/  BSYNC B1 ;  /* 0x0000000000017941 */ /* 0x000fea0003800000 */
.L_x_52:
        /* <DEDUP_REMOVED lines=12> */
.L_x_55:
[----:B------:R-:W-:Y:S05]  /*33b0*/  BSYNC B1 ;  /* 0x0000000000017941 */ /* 0x000fea0003800000 */
.L_x_54:
        /* <DEDUP_REMOVED lines=12> */
.L_x_57:
[----:B------:R-:W-:Y:S05]  /*3480*/  BSYNC B1 ;  /* 0x0000000000017941 */ /* 0x000fea0003800000 */
.L_x_56:
        /* <DEDUP_REMOVED lines=12> */
.L_x_59:
[----:B------:R-:W-:Y:S05]  /*3550*/  BSYNC B1 ;  /* 0x0000000000017941 */ /* 0x000fea0003800000 */
.L_x_58:
        /* <DEDUP_REMOVED lines=12> */
.L_x_61:
[----:B------:R-:W-:Y:S05]  /*3620*/  BSYNC B1 ;  /* 0x0000000000017941 */ /* 0x000fea0003800000 */
.L_x_60:
        /* <DEDUP_REMOVED lines=12> */
.L_x_63:
[----:B------:R-:W-:Y:S05]  /*36f0*/  BSYNC B1 ;  /* 0x0000000000017941 */ /* 0x000fea0003800000 */
.L_x_62:
        /* <DEDUP_REMOVED lines=12> */
.L_x_65:
[----:B------:R-:W-:Y:S05]  /*37c0*/  BSYNC B1 ;  /* 0x0000000000017941 */ /* 0x000fea0003800000 */
.L_x_64:
        /* <DEDUP_REMOVED lines=12> */
.L_x_67:
[----:B------:R-:W-:Y:S05]  /*3890*/  BSYNC B1 ;  /* 0x0000000000017941 */ /* 0x000fea0003800000 */
.L_x_66:
        /* <DEDUP_REMOVED lines=12> */
.L_x_69:
[----:B------:R-:W-:Y:S05]  /*3960*/  BSYNC B1 ;  /* 0x0000000000017941 */ /* 0x000fea0003800000 */
.L_x_68:
        /* <DEDUP_REMOVED lines=12> */
.L_x_71:
[----:B------:R-:W-:Y:S05]  /*3a30*/  BSYNC B1 ;  /* 0x0000000000017941 */ /* 0x000fea0003800000 */
.L_x_70:
        /* <DEDUP_REMOVED lines=12> */
.L_x_73:
[----:B------:R-:W-:Y:S05]  /*3b00*/  BSYNC B1 ;  /* 0x0000000000017941 */ /* 0x000fea0003800000 */
.L_x_72:
        /* <DEDUP_REMOVED lines=12> */
.L_x_75:
[----:B------:R-:W-:Y:S05]  /*3bd0*/  BSYNC B1 ;  /* 0x0000000000017941 */ /* 0x000fea0003800000 */
.L_x_74:
        /* <DEDUP_REMOVED lines=12> */
.L_x_77:
[----:B------:R-:W-:Y:S05]  /*3ca0*/  BSYNC B1 ;  /* 0x0000000000017941 */ /* 0x000fea0003800000 */
.L_x_76:
        /* <DEDUP_REMOVED lines=12> */
.L_x_79:
[----:B------:R-:W-:Y:S05]  /*3d70*/  BSYNC B1 ;  /* 0x0000000000017941 */ /* 0x000fea0003800000 */
.L_x_78:
        /* <DEDUP_REMOVED lines=12> */
.L_x_81:
[----:B------:R-:W-:Y:S05]  /*3e40*/  BSYNC B1 ;  /* 0x0000000000017941 */ /* 0x000fea0003800000 */
.L_x_80:
        /* <DEDUP_REMOVED lines=12> */
.L_x_83:
[----:B------:R-:W-:Y:S05]  /*3f10*/  BSYNC B1 ;  /* 0x0000000000017941 */ /* 0x000fea0003800000 */
.L_x_82:
        /* <DEDUP_REMOVED lines=12> */
.L_x_85:
[----:B------:R-:W-:Y:S05]  /*3fe0*/  BSYNC B1 ;  /* 0x0000000000017941 */ /* 0x000fea0003800000 */
.L_x_84:
        /* <DEDUP_REMOVED lines=12> */
.L_x_87:
[----:B------:R-:W-:Y:S05]  /*40b0*/  BSYNC B1 ;  /* 0x0000000000017941 */ /* 0x000fea0003800000 */
.L_x_86:
        /* <DEDUP_REMOVED lines=12> */
.L_x_89:
[----:B------:R-:W-:Y:S05]  /*4180*/  BSYNC B1 ;  /* 0x0000000000017941 */ /* 0x000fea0003800000 */
.L_x_88:
        /* <DEDUP_REMOVED lines=12> */
.L_x_91:
[----:B------:R-:W-:Y:S05]  /*4250*/  BSYNC B1 ;  /* 0x0000000000017941 */ /* 0x000fea0003800000 */
.L_x_90:
        /* <DEDUP_REMOVED lines=12> */
.L_x_93:
[----:B------:R-:W-:Y:S05]  /*4320*/  BSYNC B1 ;  /* 0x0000000000017941 */ /* 0x000fea0003800000 */
.L_x_92:
        /* <DEDUP_REMOVED lines=12> */
.L_x_95:
[----:B------:R-:W-:Y:S05]  /*43f0*/  BSYNC B1 ;  /* 0x0000000000017941 */ /* 0x000fea0003800000 */
.L_x_94:
        /* <DEDUP_REMOVED lines=12> */
.L_x_97:
[----:B------:R-:W-:Y:S05]  /*44c0*/  BSYNC B1 ;  /* 0x0000000000017941 */ /* 0x000fea0003800000 */
.L_x_96:
        /* <DEDUP_REMOVED lines=12> */
.L_x_99:
[----:B------:R-:W-:Y:S05]  /*4590*/  BSYNC B1 ;  /* 0x0000000000017941 */ /* 0x000fea0003800000 */
.L_x_98:
        /* <DEDUP_REMOVED lines=12> */
.L_x_101:
[----:B------:R-:W-:Y:S05]  /*4660*/  BSYNC B1 ;  /* 0x0000000000017941 */ /* 0x000fea0003800000 */
.L_x_100:
        /* <DEDUP_REMOVED lines=12> */
.L_x_103:
[----:B------:R-:W-:Y:S05]  /*4730*/  BSYNC B1 ;  /* 0x0000000000017941 */ /* 0x000fea0003800000 */
.L_x_102:
        /* <DEDUP_REMOVED lines=12> */
.L_x_105:
[----:B------:R-:W-:Y:S05]  /*4800*/  BSYNC B1 ;  /* 0x0000000000017941 */ /* 0x000fea0003800000 */
.L_x_104:
        /* <DEDUP_REMOVED lines=12> */
.L_x_107:
[----:B------:R-:W-:Y:S05]  /*48d0*/  BSYNC B1 ;  /* 0x0000000000017941 */ /* 0x000fea0003800000 */
.L_x_106:
        /* <DEDUP_REMOVED lines=12> */
.L_x_109:
[----:B------:R-:W-:Y:S05]  /*49a0*/  BSYNC B1 ;  /* 0x0000000000017941 */ /* 0x000fea0003800000 */
.L_x_108:
        /* <DEDUP_REMOVED lines=12> */
.L_x_111:
[----:B------:R-:W-:Y:S05]  /*4a70*/  BSYNC B1 ;  /* 0x0000000000017941 */ /* 0x000fea0003800000 */
.L_x_110:
        /* <DEDUP_REMOVED lines=12> */
.L_x_113:
[----:B------:R-:W-:Y:S05]  /*4b40*/  BSYNC B1 ;  /* 0x0000000000017941 */ /* 0x000fea0003800000 */
.L_x_112:
        /* <DEDUP_REMOVED lines=12> */
.L_x_115:
[----:B------:R-:W-:Y:S05]  /*4c10*/  BSYNC B1 ;  /* 0x0000000000017941 */ /* 0x000fea0003800000 */
.L_x_114:
        /* <DEDUP_REMOVED lines=12> */
.L_x_117:
[----:B------:R-:W-:Y:S05]  /*4ce0*/  BSYNC B1 ;  /* 0x0000000000017941 */ /* 0x000fea0003800000 */
.L_x_116:
        /* <DEDUP_REMOVED lines=12> */
.L_x_119:
[----:B------:R-:W-:Y:S05]  /*4db0*/  BSYNC B1 ;  /* 0x0000000000017941 */ /* 0x000fea0003800000 */
.L_x_118:
        /* <DEDUP_REMOVED lines=12> */
.L_x_121:
[----:B------:R-:W-:Y:S05]  /*4e80*/  BSYNC B1 ;  /* 0x0000000000017941 */ /* 0x000fea0003800000 */
.L_x_120:
        /* <DEDUP_REMOVED lines=12> */
.L_x_123:
[----:B------:R-:W-:Y:S05]  /*4f50*/  BSYNC B1 ;  /* 0x0000000000017941 */ /* 0x000fea0003800000 */
.L_x_122:
        /* <DEDUP_REMOVED lines=12> */
.L_x_125:
[----:B------:R-:W-:Y:S05]  /*5020*/  BSYNC B1 ;  /* 0x0000000000017941 */ /* 0x000fea0003800000 */
.L_x_124:
        /* <DEDUP_REMOVED lines=12> */
.L_x_127:
[----:B------:R-:W-:Y:S05]  /*50f0*/  BSYNC B1 ;  /* 0x0000000000017941 */ /* 0x000fea0003800000 */
.L_x_126:
        /* <DEDUP_REMOVED lines=12> */
.L_x_129:
[----:B------:R-:W-:Y:S05]  /*51c0*/  BSYNC B1 ;  /* 0x0000000000017941 */ /* 0x000fea0003800000 */
.L_x_128:
        /* <DEDUP_REMOVED lines=12> */
.L_x_131:
[----:B------:R-:W-:Y:S05]  /*5290*/  BSYNC B1 ;  /* 0x0000000000017941 */ /* 0x000fea0003800000 */
.L_x_130:
        /* <DEDUP_REMOVED lines=12> */
.L_x_133:
[----:B------:R-:W-:Y:S05]  /*5360*/  BSYNC B1 ;  /* 0x0000000000017941 */ /* 0x000fea0003800000 */
.L_x_132:
        /* <DEDUP_REMOVED lines=12> */
.L_x_135:
[----:B------:R-:W-:Y:S05]  /*5430*/  BSYNC B1 ;  /* 0x0000000000017941 */ /* 0x000fea0003800000 */
.L_x_134:
        /* <DEDUP_REMOVED lines=12> */
.L_x_137:
[----:B------:R-:W-:Y:S05]  /*5500*/  BSYNC B1 ;  /* 0x0000000000017941 */ /* 0x000fea0003800000 */
.L_x_136:
        /* <DEDUP_REMOVED lines=12> */
.L_x_139:
[----:B------:R-:W-:Y:S05]  /*55d0*/  BSYNC B1 ;  /* 0x0000000000017941 */ /* 0x000fea0003800000 */
.L_x_138:
        /* <DEDUP_REMOVED lines=12> */
.L_x_141:
[----:B------:R-:W-:Y:S05]  /*56a0*/  BSYNC B1 ;  /* 0x0000000000017941 */ /* 0x000fea0003800000 */
.L_x_140:
        /* <DEDUP_REMOVED lines=12> */
.L_x_143:
[----:B------:R-:W-:Y:S05]  /*5770*/  BSYNC B1 ;  /* 0x0000000000017941 */ /* 0x000fea0003800000 */
.L_x_142:
        /* <DEDUP_REMOVED lines=12> */
.L_x_145:
[----:B------:R-:W-:Y:S05]  /*5840*/  BSYNC B1 ;  /* 0x0000000000017941 */ /* 0x000fea0003800000 */
.L_x_144:
        /* <DEDUP_REMOVED lines=12> */
.L_x_147:
[----:B------:R-:W-:Y:S05]  /*5910*/  BSYNC B1 ;  /* 0x0000000000017941 */ /* 0x000fea0003800000 */
.L_x_146:
        /* <DEDUP_REMOVED lines=12> */
.L_x_149:
[----:B------:R-:W-:Y:S05]  /*59e0*/  BSYNC B1 ;  /* 0x0000000000017941 */ /* 0x000fea0003800000 */
.L_x_148:
        /* <DEDUP_REMOVED lines=12> */
.L_x_151:
[----:B------:R-:W-:Y:S05]  /*5ab0*/  BSYNC B1 ;  /* 0x0000000000017941 */ /* 0x000fea0003800000 */
.L_x_150:
[----:B-----5:R-:W-:Y:S01]  /*5ac0*/  IMAD.U32 R8, R172, 0x10000, RZ ;  /* 0x00010000ac087824 */ /* 0x020fe200078e00ff */
[----:B------:R-:W-:Y:S01]  /*5ad0*/  ISETP.GT.AND P1, PT, R0, 0x79, P0 ;  /* 0x000000790000780c */ /* 0x000fe20000724270 */
[----:B------:R-:W-:Y:S01]  /*5ae0*/  BSSY B1, `(.L_x_152) ;  /* 0x000000c000017945 */ /* 0x000fe20003800000 */
[----:B------:R-:W-:Y:S01]  /*5af0*/  IADD3 R153, P0, R153, 0x80, RZ ;  /* 0x0000008099997810 */ /* 0x000fe20007f1e0ff */
[----:B-1----:R-:W-:Y:S01]  /*5b00*/  FMUL R91, R8, R155 ;  /* 0x0000009b085b7220 */ /* 0x002fe20000400000 */
[----:B------:R-:W-:-:S03]  /*5b10*/  @P2 MOV R8, R168 ;  /* 0x000000a800082202 */ /* 0x000fc60000000f00 */
[----:B------:R-:W-:-:S05]  /*5b20*/  FFMA R91, R150, R154, R91 ;  /* 0x0000009a965b7223 */ /* 0x000fca000000005b */
[----:B------:R-:W-:-:S04]  /*5b30*/  F2FP.BF16.F32.PACK_AB R91, RZ, R91 ;  /* 0x0000005bff5b723e */ /* 0x000fc800000010ff */
[----:B------:R-:W-:Y:S01]  /*5b40*/  PRMT R90, R91, 0x7610, R90 ;  /* 0x000076105b5a7816 */ /* 0x000fe2000000005a */
[----:B------:R-:W-:Y:S02]  /*5b50*/  IMAD.X R91, RZ, RZ, R9, P0 ;  /* 0x000000ffff5b7224 */ /* 0x000fe400000e0609 */
[----:B------:R-:W-:-:S05]  /*5b60*/  @P2 IMAD.MOV.U32 R9, RZ, RZ, R169 ;  /* 0x000000ffff092224 */ /* 0x000fca00078e00a9 */
[----:B------:R1:W-:Y:S01]  /*5b70*/  @P2 STG.E.U16 desc[UR36][R8.64+0xf0], R90 ;  /* 0x0000f05a08002986 */ /* 0x0003e2000c101524 */
[----:B------:R-:W-:Y:S05]  /*5b80*/  @!P1 BRA `(.L_x_153) ;  /* 0x0000000000049947 */ /* 0x000fea0003800000 */
[----:B------:R0:W5:Y:S02]  /*5b90*/  LDG.E.LTC128B.U16 R172, desc[UR36][R88.64+0xf2] ;  /* 0x0000f22458ac7981 */ /* 0x000164000c1e1520 */
.L_x_153:
[----:B------:R-:W-:Y:S05]  /*5ba0*/  BSYNC B1 ;  /* 0x0000000000017941 */ /* 0x000fea0003800000 */
.L_x_152:
[----:B-1---5:R-:W-:Y:S01]  /*5bb0*/  IMAD.U32 R8, R172, 0x10000, RZ ;  /* 0x00010000ac087824 */ /* 0x022fe200078e00ff */
[----:B------:R-:W-:Y:S01]  /*5bc0*/  ISETP.GT.AND P0, PT, R3, 0x80, PT ;  /* 0x000000800300780c */ /* 0x000fe20003f04270 */
[-C--:B------:R-:W-:Y:S02]  /*5bd0*/  IMAD R90, R91, R14.reuse, RZ ;  /* 0x0000000e5b5a7224 */ /* 0x080fe400078e02ff */
[----:B0-2---:R-:W-:Y:S01]  /*5be0*/  FMUL R88, R8, R155 ;  /* 0x0000009b08587220 */ /* 0x005fe20000400000 */
[----:B------:R-:W-:Y:S01]  /*5bf0*/  IMAD.WIDE.U32 R8, R153, R14, R156 ;  /* 0x0000000e99087225 */ /* 0x000fe200078e009c */
[----:B------:R-:W-:-:S03]  /*5c00*/  ISETP.GT.AND P3, PT, R0, RZ, P0 ;  /* 0x000000ff0000720c */ /* 0x000fc60000764270 */
[----:B------:R-:W-:Y:S01]  /*5c10*/  FFMA R151, R151, R154, R88 ;  /* 0x0000009a97977223 */ /* 0x000fe20000000058 */
[----:B------:R-:W-:Y:S01]  /*5c20*/  IMAD R97, R153, R15, R90 ;  /* 0x0000000f99617224 */ /* 0x000fe200078e025a */
[----:B------:R-:W-:-:S03]  /*5c30*/  LEA R88, P2, R8, R10, 0x1 ;  /* 0x0000000a08587211 */ /* 0x000fc600078408ff */
[----:B------:R-:W-:Y:S01]  /*5c40*/  IMAD.IADD R9, R9, 0x1, R97 ;  /* 0x0000000109097824 */ /* 0x000fe200078e0261 */
[----:B------:R-:W-:-:S04]  /*5c50*/  F2FP.BF16.F32.PACK_AB R151, RZ, R151 ;  /* 0x00000097ff97723e */ /* 0x000fc800000010ff */
[----:B------:R-:W-:Y:S01]  /*5c60*/  LEA.HI.X R89, R8, R11, R9, 0x1, P2 ;  /* 0x0000000b08597211 */ /* 0x000fe200010f0c09 */
[----:B------:R0:W-:Y:S04]  /*5c70*/  @P1 STG.E.U16 desc[UR36][R168.64+0xf2], R151 ;  /* 0x0000f297a8001986 */ /* 0x0001e8000c101524 */
[----:B------:R-:W2:Y:S01]  /*5c80*/  @P3 LDG.E.LTC128B.U16 R172, desc[UR36][R88.64] ;  /* 0x0000002458ac3981 */ /* 0x000ea2000c1e1520 */
[----:B------:R-:W-:Y:S01]  /*5c90*/  IMAD.WIDE.U32 R8, R153, R14, R6 ;  /* 0x0000000e99087225 */ /* 0x000fe200078e0006 */
[----:B------:R-:W-:Y:S01]  /*5ca0*/  SHF.L.U64.HI R95, R4, 0x8, R5 ;  /* 0x00000008045f7819 */ /* 0x000fe20000010205 */
[----:B------:R-:W-:Y:S01]  /*5cb0*/  BSSY B1, `(.L_x_154) ;  /* 0x0000011000017945 */ /* 0x000fe20003800000 */
[----:B------:R-:W-:Y:S01]  /*5cc0*/  ISETP.GT.AND P2, PT, R0, 0x1, P0 ;  /* 0x000000010000780c */ /* 0x000fe20000744270 */
[----:B------:R-:W-:-:S02]  /*5cd0*/  IMAD.IADD R9, R97, 0x1, R9 ;  /* 0x0000000161097824 */ /* 0x000fc400078e0209 */
[----:B------:R-:W-:Y:S02]  /*5ce0*/  IMAD.SHL.U32 R93, R4, 0x100, RZ ;  /* 0x00000100045d7824 */ /* 0x000fe400078e00ff */
[----:B--2---:R-:W-:-:S04]  /*5cf0*/  IMAD.U32 R90, R172, 0x10000, RZ ;  /* 0x00010000ac5a7824 */ /* 0x004fc800078e00ff */
[----:B------:R-:W-:Y:S01]  /*5d00*/  FMUL R15, R90, R155 ;  /* 0x0000009b5a0f7220 */ /* 0x000fe20000400000 */
[----:B------:R-:W-:Y:S01]  /*5d10*/  IMAD.WIDE.U32 R90, R23, R12, R8 ;  /* 0x0000000c175a7225 */ /* 0x000fe200078e0008 */
[----:B------:R-:W-:-:S03]  /*5d20*/  IADD3 R8, P1, R93, R158, RZ ;  /* 0x0000009e5d087210 */ /* 0x000fc60007f3e0ff */
[----:B------:R-:W-:Y:S01]  /*5d30*/  FFMA R15, R24, R154, R15 ;  /* 0x0000009a180f7223 */ /* 0x000fe2000000000f */
[----:B------:R-:W-:Y:S01]  /*5d40*/  IMAD.IADD R5, R13, 0x1, R91 ;  /* 0x000000010d057824 */ /* 0x000fe200078e025b */
[C---:B------:R-:W-:Y:S01]  /*5d50*/  LEA R4, P4, R90.reuse, R10, 0x1 ;  /* 0x0000000a5a047211 */ /* 0x040fe200078808ff */
[----:B------:R-:W-:Y:S02]  /*5d60*/  IMAD.X R9, R95, 0x1, R159, P1 ;  /* 0x000000015f097824 */ /* 0x000fe400008e069f */
[----:B------:R-:W-:Y:S02]  /*5d70*/  F2FP.BF16.F32.PACK_AB R15, RZ, R15 ;  /* 0x0000000fff0f723e */ /* 0x000fe400000010ff */
[----:B------:R-:W-:-:S03]  /*5d80*/  LEA.HI.X R5, R90, R11, R5, 0x1, P4 ;  /* 0x0000000b5a057211 */ /* 0x000fc600020f0c05 */
[----:B------:R0:W-:Y:S01]  /*5d90*/  @P3 STG.E.U16 desc[UR36][R8.64], R15 ;  /* 0x0000000f08003986 */ /* 0x0001e2000c101524 */
[----:B------:R-:W-:Y:S05]  /*5da0*/  @!P2 BRA `(.L_x_155) ;  /* 0x000000000004a947 */ /* 0x000fea0003800000 */
[----:B------:R1:W5:Y:S02]  /*5db0*/  LDG.E.LTC128B.U16 R172, desc[UR36][R4.64+0x2] ;  /* 0x0000022404ac7981 */ /* 0x000364000c1e1520 */
.L_x_155:
[----:B------:R-:W-:Y:S05]  /*5dc0*/  BSYNC B1 ;  /* 0x0000000000017941 */ /* 0x000fea0003800000 */
.L_x_154:
[----:B-----5:R-:W-:Y:S01]  /*5dd0*/  IMAD.U32 R24, R172, 0x10000, RZ ;  /* 0x00010000ac187824 */ /* 0x020fe200078e00ff */
[----:B------:R-:W-:Y:S01]  /*5de0*/  ISETP.GT.AND P1, PT, R3, 0x88, PT ;  /* 0x000000880300780c */ /* 0x000fe20003f24270 */
[----:B0-----:R-:W-:Y:S01]  /*5df0*/  IMAD.WIDE.U32 R14, R153, R14, R162 ;  /* 0x0000000e990e7225 */ /* 0x001fe200078e00a2 */
[----:B------:R-:W-:Y:S03]  /*5e00*/  BSSY B1, `(.L_x_156) ;  /* 0x000000e000017945 */ /* 0x000fe60003800000 */
[----:B------:R-:W-:Y:S01]  /*5e10*/  FMUL R24, R24, R155 ;  /* 0x0000009b18187220 */ /* 0x000fe20000400000 */
[----:B------:R-:W-:Y:S02]  /*5e20*/  ISETP.GT.AND P3, PT, R0, RZ, P1 ;  /* 0x000000ff0000720c */ /* 0x000fe40000f64270 */
[----:B------:R-:W-:Y:S01]  /*5e30*/  IADD3 R21, P5, R20, R14, RZ ;  /* 0x0000000e14157210 */ /* 0x000fe20007fbe0ff */
[----:B------:R-:W-:Y:S01]  /*5e40*/  FFMA R24, R25, R154, R24 ;  /* 0x0000009a19187223 */ /* 0x000fe20000000018 */
[----:B------:R-:W-:-:S02]  /*5e50*/  IADD3 R97, R97, R15, RZ ;  /* 0x0000000f61617210 */ /* 0x000fc40007ffe0ff */
[----:B------:R-:W-:Y:S02]  /*5e60*/  IADD3 R20, P4, R6, R14, RZ ;  /* 0x0000000e06147210 */ /* 0x000fe40007f9e0ff */
[----:B------:R-:W-:Y:S01]  /*5e70*/  F2FP.BF16.F32.PACK_AB R24, RZ, R24 ;  /* 0x00000018ff18723e */ /* 0x000fe200000010ff */
[----:B------:R-:W-:Y:S01]  /*5e80*/  IMAD.X R156, R97, 0x1, R157, P5 ;  /* 0x00000001619c7824 */ /* 0x000fe200028e069d */
[----:B------:R-:W-:-:S03]  /*5e90*/  LEA R14, P5, R21, R10, 0x1 ;  /* 0x0000000a150e7211 */ /* 0x000fc600078a08ff */
[----:B------:R0:W-:Y:S01]  /*5ea0*/  @P2 STG.E.U16 desc[UR36][R8.64+0x2], R24 ;  /* 0x0000021808002986 */ /* 0x0001e2000c101524 */
[----:B------:R-:W-:Y:S01]  /*5eb0*/  LEA.HI.X R15, R21, R11, R156, 0x1, P5 ;  /* 0x0000000b150f7211 */ /* 0x000fe200028f0c9c */
[----:B------:R-:W-:Y:S08]  /*5ec0*/  @!P3 BRA `(.L_x_157) ;  /* 0x000000000004b947 */ /* 0x000ff00003800000 */
[----:B------:R2:W5:Y:S02]  /*5ed0*/  LDG.E.LTC128B.U16 R172, desc[UR36][R14.64] ;  /* 0x000000240eac7981 */ /* 0x000564000c1e1520 */
.L_x_157:
[----:B------:R-:W-:Y:S05]  /*5ee0*/  BSYNC B1 ;  /* 0x0000000000017941 */ /* 0x000fea0003800000 */
.L_x_156:
[----:B-----5:R-:W-:Y:S01]  /*5ef0*/  IMAD.U32 R6, R172, 0x10000, RZ ;  /* 0x00010000ac067824 */ /* 0x020fe200078e00ff */
[----:B------:R-:W-:Y:S01]  /*5f00*/  ISETP.GT.AND P2, PT, R0, 0x1, P1 ;  /* 0x000000010000780c */ /* 0x000fe20000f44270 */
[----:B------:R-:W-:Y:S01]  /*5f10*/  IMAD.X R21, R7, 0x1, R97, P4 ;  /* 0x0000000107157824 */ /* 0x000fe200020e0661 */
[----:B------:R-:W-:Y:S01]  /*5f20*/  BSSY B1, `(.L_x_158) ;  /* 0x000000d000017945 */ /* 0x000fe20003800000 */
[----:B------:R-:W-:Y:S01]  /*5f30*/  FMUL R3, R6, R155 ;  /* 0x0000009b06037220 */ /* 0x000fe20000400000 */
[----:B------:R-:W-:Y:S01]  /*5f40*/  IADD3 R6, P4, R8, R165, RZ ;  /* 0x000000a508067210 */ /* 0x000fe20007f9e0ff */
[----:B--2---:R-:W-:-:S04]  /*5f50*/  IMAD.WIDE.U32 R14, R23, R12, R20 ;  /* 0x0000000c170e7225 */ /* 0x004fc800078e0014 */
[----:B------:R-:W-:Y:S01]  /*5f60*/  FFMA R3, R26, R154, R3 ;  /* 0x0000009a1a037223 */ /* 0x000fe20000000003 */
[----:B------:R-:W-:Y:S01]  /*5f70*/  IMAD.X R7, R9, 0x1, R167, P4 ;  /* 0x0000000109077824 */ /* 0x000fe200020e06a7 */
[----:B------:R-:W-:Y:S01]  /*5f80*/  LEA R10, P5, R14, R10, 0x1 ;  /* 0x0000000a0e0a7211 */ /* 0x000fe200078a08ff */
[----:B------:R-:W-:Y:S02]  /*5f90*/  IMAD.IADD R13, R13, 0x1, R15 ;  /* 0x000000010d0d7824 */ /* 0x000fe400078e020f */
[----:B------:R-:W-:-:S03]  /*5fa0*/  F2FP.BF16.F32.PACK_AB R3, RZ, R3 ;  /* 0x00000003ff03723e */ /* 0x000fc600000010ff */
[----:B------:R-:W-:Y:S02]  /*5fb0*/  LEA.HI.X R11, R14, R11, R13, 0x1, P5 ;  /* 0x0000000b0e0b7211 */ /* 0x000fe400028f0c0d */
[----:B------:R2:W-:Y:S01]  /*5fc0*/  @P3 STG.E.U16 desc[UR36][R6.64], R3 ;  /* 0x0000000306003986 */ /* 0x0005e2000c101524 */
[----:B------:R-:W-:Y:S05]  /*5fd0*/  @!P2 BRA `(.L_x_159) ;  /* 0x000000000004a947 */ /* 0x000fea0003800000 */
[----:B------:R0:W5:Y:S02]  /*5fe0*/  LDG.E.LTC128B.U16 R172, desc[UR36][R10.64+0x2] ;  /* 0x000002240aac7981 */ /* 0x000164000c1e1520 */
.L_x_159:
[----:B------:R-:W-:Y:S05]  /*5ff0*/  BSYNC B1 ;  /* 0x0000000000017941 */ /* 0x000fea0003800000 */
.L_x_158:
[----:B-----5:R-:W-:Y:S01]  /*6000*/  IMAD.U32 R12, R172, 0x10000, RZ ;  /* 0x00010000ac0c7824 */ /* 0x020fe200078e00ff */
[----:B------:R-:W-:Y:S01]  /*6010*/  ISETP.GT.AND P3, PT, R0, 0x8, P0 ;  /* 0x000000080000780c */ /* 0x000fe20000764270 */
[----:B------:R-:W-:Y:S02]  /*6020*/  BSSY B1, `(.L_x_160) ;  /* 0x0000007000017945 */ /* 0x000fe40003800000 */
[----:B------:R-:W-:-:S04]  /*6030*/  FMUL R12, R12, R155 ;  /* 0x0000009b0c0c7220 */ /* 0x000fc80000400000 */
[----:B------:R-:W-:-:S05]  /*6040*/  FFMA R12, R27, R154, R12 ;  /* 0x0000009a1b0c7223 */ /* 0x000fca000000000c */
[----:B------:R-:W-:-:S05]  /*6050*/  F2FP.BF16.F32.PACK_AB R12, RZ, R12 ;  /* 0x0000000cff0c723e */ /* 0x000fca00000010ff */
[----:B------:R0:W-:Y:S01]  /*6060*/  @P2 STG.E.U16 desc[UR36][R6.64+0x2], R12 ;  /* 0x0000020c06002986 */ /* 0x0001e2000c101524 */
[----:B------:R-:W-:Y:S05]  /*6070*/  @!P3 BRA `(.L_x_161) ;  /* 0x000000000004b947 */ /* 0x000fea0003800000 */
[----:B------:R0:W5:Y:S02]  /*6080*/  LDG.E.LTC128B.U16 R172, desc[UR36][R4.64+0x10] ;  /* 0x0000102404ac7981 */ /* 0x000164000c1e1520 */
.L_x_161:
[----:B------:R-:W-:Y:S05]  /*6090*/  BSYNC B1 ;  /* 0x0000000000017941 */ /* 0x000fea0003800000 */
.L_x_160:
[----:B0-2--5:R-:W-:Y:S01]  /*60a0*/  IMAD.U32 R6, R172, 0x10000, RZ ;  /* 0x00010000ac067824 */ /* 0x025fe200078e00ff */
[----:B------:R-:W-:Y:S01]  /*60b0*/  ISETP.GT.AND P2, PT, R0, 0x9, P0 ;  /* 0x000000090000780c */ /* 0x000fe20000744270 */
[----:B------:R-:W-:Y:S01]  /*60c0*/  IMAD.MOV.U32 R7, RZ, RZ, R9 ;  /* 0x000000ffff077224 */ /* 0x000fe200078e0009 */
[----:B------:R-:W-:Y:S01]  /*60d0*/  BSSY B1, `(.L_x_162) ;  /* 0x0000008000017945 */ /* 0x000fe20003800000 */
[----:B------:R-:W-:Y:S01]  /*60e0*/  FMUL R3, R6, R155 ;  /* 0x0000009b06037220 */ /* 0x000fe20000400000 */
[----:B------:R-:W-:-:S03]  /*60f0*/  IMAD.MOV.U32 R6, RZ, RZ, R8 ;  /* 0x000000ffff067224 */ /* 0x000fc600078e0008 */
[----:B------:R-:W-:-:S05]  /*6100*/  FFMA R3, R28, R154, R3 ;  /* 0x0000009a1c037223 */ /* 0x000fca0000000003 */
[----:B------:R-:W-:-:S05]  /*6110*/  F2FP.BF16.F32.PACK_AB R3, RZ, R3 ;  /* 0x00000003ff03723e */ /* 0x000fca00000010ff */
[----:B------:R0:W-:Y:S01]  /*6120*/  @P3 STG.E.U16 desc[UR36][R6.64+0x10], R3 ;  /* 0x0000100306003986 */ /* 0x0001e2000c101524 */
[----:B------:R-:W-:Y:S05]  /*6130*/  @!P2 BRA `(.L_x_163) ;  /* 0x000000000004a947 */ /* 0x000fea0003800000 */
[----:B------:R2:W5:Y:S02]  /*6140*/  LDG.E.LTC128B.U16 R172, desc[UR36][R4.64+0x12] ;  /* 0x0000122404ac7981 */ /* 0x000564000c1e1520 */
.L_x_163:
[----:B------:R-:W-:Y:S05]  /*6150*/  BSYNC B1 ;  /* 0x0000000000017941 */ /* 0x000fea0003800000 */
.L_x_162:
[----:B-----5:R-:W-:Y:S01]  /*6160*/  SHF.L.U32 R12, R172, 0x10, RZ ;  /* 0x00000010ac0c7819 */ /* 0x020fe200000006ff */
[----:B------:R-:W-:Y:S01]  /*6170*/  BSSY B1, `(.L_x_164) ;  /* 0x0000008000017945 */ /* 0x000fe20003800000 */
[----:B------:R-:W-:-:S03]  /*6180*/  ISETP.GT.AND P4, PT, R0, 0x8, P1 ;  /* 0x000000080000780c */ /* 0x000fc60000f84270 */
[----:B------:R-:W-:-:S04]  /*6190*/  FMUL R12, R12, R155 ;  /* 0x0000009b0c0c7220 */ /* 0x000fc80000400000 */
[----:B------:R-:W-:-:S05]  /*61a0*/  FFMA R12, R29, R154, R12 ;  /* 0x0000009a1d0c7223 */ /* 0x000fca000000000c */
[----:B------:R-:W-:-:S05]  /*61b0*/  F2FP.BF16.F32.PACK_AB R12, RZ, R12 ;  /* 0x0000000cff0c723e */ /* 0x000fca00000010ff */
[----:B------:R0:W-:Y:S01]  /*61c0*/  @P2 STG.E.U16 desc[UR36][R6.64+0x12], R12 ;  /* 0x0000120c06002986 */ /* 0x0001e2000c101524 */
[----:B------:R-:W-:Y:S05]  /*61d0*/  @!P4 BRA `(.L_x_165) ;  /* 0x000000000004c947 */ /* 0x000fea0003800000 */
[----:B------:R0:W5:Y:S02]  /*61e0*/  LDG.E.LTC128B.U16 R172, desc[UR36][R10.64+0x10] ;  /* 0x000010240aac7981 */ /* 0x000164000c1e1520 */
.L_x_165:
[----:B------:R-:W-:Y:S05]  /*61f0*/  BSYNC B1 ;  /* 0x0000000000017941 */ /* 0x000fea0003800000 */
.L_x_164:
[----:B0----5:R-:W-:Y:S01]  /*6200*/  IMAD.U32 R12, R172, 0x10000, RZ ;  /* 0x00010000ac0c7824 */ /* 0x021fe200078e00ff */
[----:B------:R-:W-:Y:S01]  /*6210*/  IADD3 R8, P3, R165, R8, RZ ;  /* 0x00000008a5087210 */ /* 0x000fe20007f7e0ff */
[----:B------:R-:W-:Y:S01]  /*6220*/  BSSY B1, `(.L_x_166) ;  /* 0x0000009000017945 */ /* 0x000fe20003800000 */
[----:B------:R-:W-:Y:S01]  /*6230*/  ISETP.GT.AND P2, PT, R0, 0x9, P1 ;  /* 0x000000090000780c */ /* 0x000fe20000f44270 */
[----:B------:R-:W-:Y:S02]  /*6240*/  FMUL R3, R12, R155 ;  /* 0x0000009b0c037220 */ /* 0x000fe40000400000 */
[----:B------:R-:W-:Y:S02]  /*6250*/  IMAD.X R9, R167, 0x1, R9, P3 ;  /* 0x00000001a7097824 */ /* 0x000fe400018e0609 */
[----:B------:R-:W-:-:S05]  /*6260*/  FFMA R3, R30, R154, R3 ;  /* 0x0000009a1e037223 */ /* 0x000fca0000000003 */
[----:B------:R-:W-:-:S05]  /*6270*/  F2FP.BF16.F32.PACK_AB R3, RZ, R3 ;  /* 0x00000003ff03723e */ /* 0x000fca00000010ff */
[----:B------:R0:W-:Y:S01]  /*6280*/  @P4 STG.E.U16 desc[UR36][R8.64+0x10], R3 ;  /* 0x0000100308004986 */ /* 0x0001e2000c101524 */
[----:B------:R-:W-:Y:S05]  /*6290*/  @!P2 BRA `(.L_x_167) ;  /* 0x000000000004a947 */ /* 0x000fea0003800000 */
[----:B------:R0:W5:Y:S02]  /*62a0*/  LDG.E.LTC128B.U16 R172, desc[UR36][R10.64+0x12] ;  /* 0x000012240aac7981 */ /* 0x000164000c1e1520 */
.L_x_167:
[----:B------:R-:W-:Y:S05]  /*62b0*/  BSYNC B1 ;  /* 0x0000000000017941 */ /* 0x000fea0003800000 */
.L_x_166:
[----:B0----5:R-:W-:Y:S01]  /*62c0*/  IMAD.U32 R8, R172, 0x10000, RZ ;  /* 0x00010000ac087824 */ /* 0x021fe200078e00ff */
[----:B------:R-:W-:Y:S01]  /*62d0*/  ISETP.GT.AND P3, PT, R0, 0x10, P0 ;  /* 0x000000100000780c */ /* 0x000fe20000764270 */
[----:B------:R-:W-:Y:S02]  /*62e0*/  BSSY B1, `(.L_x_168) ;  /* 0x0000009000017945 */ /* 0x000fe40003800000 */
[----:B------:R-:W-:-:S04]  /*62f0*/  FMUL R8, R8, R155 ;  /* 0x0000009b08087220 */ /* 0x000fc80000400000 */
[----:B------:R-:W-:Y:S01]  /*6300*/  FFMA R31, R31, R154, R8 ;  /* 0x0000009a1f1f7223 */ /* 0x000fe20000000008 */
[----:B------:R-:W-:-:S04]  /*6310*/  IADD3 R8, P4, P5, R165, R158, R93 ;  /* 0x0000009ea5087210 */ /* 0x000fc80007d9e05d */
[----:B------:R-:W-:Y:S02]  /*6320*/  F2FP.BF16.F32.PACK_AB R31, RZ, R31 ;  /* 0x0000001fff1f723e */ /* 0x000fe400000010ff */
[----:B------:R-:W-:-:S05]  /*6330*/  IADD3.X R9, R167, R159, R95, P4, P5 ;  /* 0x0000009fa7097210 */ /* 0x000fca00027ea45f */
[----:B------:R0:W-:Y:S01]  /*6340*/  @P2 STG.E.U16 desc[UR36][R8.64+0x12], R31 ;  /* 0x0000121f08002986 */ /* 0x0001e2000c101524 */
[----:B------:R-:W-:Y:S05]  /*6350*/  @!P3 BRA `(.L_x_169) ;  /* 0x000000000004b947 */ /* 0x000fea0003800000 */
[----:B------:R0:W5:Y:S02]  /*6360*/  LDG.E.LTC128B.U16 R172, desc[UR36][R4.64+0x20] ;  /* 0x0000202404ac7981 */ /* 0x000164000c1e1520 */
.L_x_169:
[----:B------:R-:W-:Y:S05]  /*6370*/  BSYNC B1 ;  /* 0x0000000000017941 */ /* 0x000fea0003800000 */
.L_x_168:
        /* <DEDUP_REMOVED lines=9> */
.L_x_171:
[----:B------:R-:W-:Y:S05]  /*6410*/  BSYNC B1 ;  /* 0x0000000000017941 */ /* 0x000fea0003800000 */
.L_x_170:
        /* <DEDUP_REMOVED lines=9> */
.L_x_173:
[----:B------:R-:W-:Y:S05]  /*64b0*/  BSYNC B1 ;  /* 0x0000000000017941 */ /* 0x000fea0003800000 */
.L_x_172:
[----:B0----5:R-:W-:Y:S01]  /*64c0*/  IMAD.U32 R12, R172, 0x10000, RZ ;  /* 0x00010000ac0c7824 */ /* 0x021fe200078e00ff */
        /* <DEDUP_REMOVED lines=8> */
.L_x_175:
[----:B------:R-:W-:Y:S05]  /*6550*/  BSYNC B1 ;  /* 0x0000000000017941 */ /* 0x000fea0003800000 */
.L_x_174:
        /* <DEDUP_REMOVED lines=9> */
.L_x_177:
[----:B------:R-:W-:Y:S05]  /*65f0*/  BSYNC B1 ;  /* 0x0000000000017941 */ /* 0x000fea0003800000 */
.L_x_176:
        /* <DEDUP_REMOVED lines=9> */
.L_x_179:
[----:B------:R-:W-:Y:S05]  /*6690*/  BSYNC B1 ;  /* 0x0000000000017941 */ /* 0x000fea0003800000 */
.L_x_178:
        /* <DEDUP_REMOVED lines=9> */
.L_x_181:
[----:B------:R-:W-:Y:S05]  /*6730*/  BSYNC B1 ;  /* 0x0000000000017941 */ /* 0x000fea0003800000 */
.L_x_180:
[----:B0----5:R-:W-:Y:S01]  /*6740*/  SHF.L.U32 R12, R172, 0x10, RZ ;  /* 0x00000010ac0c7819 */ /* 0x021fe200000006ff */
        /* <DEDUP_REMOVED lines=8> */
.L_x_183:
[----:B------:R-:W-:Y:S05]  /*67d0*/  BSYNC B1 ;  /* 0x0000000000017941 */ /* 0x000fea0003800000 */
.L_x_182:
        /* <DEDUP_REMOVED lines=9> */
.L_x_185:
[----:B------:R-:W-:Y:S05]  /*6870*/  BSYNC B1 ;  /* 0x0000000000017941 */ /* 0x000fea0003800000 */
.L_x_184:
        /* <DEDUP_REMOVED lines=9> */
.L_x_187:
[----:B------:R-:W-:Y:S05]  /*6910*/  BSYNC B1 ;  /* 0x0000000000017941 */ /* 0x000fea0003800000 */
.L_x_186:
        /* <DEDUP_REMOVED lines=9> */
.L_x_189:
[----:B------:R-:W-:Y:S05]  /*69b0*/  BSYNC B1 ;  /* 0x0000000000017941 */ /* 0x000fea0003800000 */
.L_x_188:
        /* <DEDUP_REMOVED lines=9> */
.L_x_191:
[----:B------:R-:W-:Y:S05]  /*6a50*/  BSYNC B1 ;  /* 0x0000000000017941 */ /* 0x000fea0003800000 */
.L_x_190:
        /* <DEDUP_REMOVED lines=9> */
.L_x_193:
[----:B------:R-:W-:Y:S05]  /*6af0*/  BSYNC B1 ;  /* 0x0000000000017941 */ /* 0x000fea0003800000 */
.L_x_192:
        /* <DEDUP_REMOVED lines=9> */
.L_x_195:
[----:B------:R-:W-:Y:S05]  /*6b90*/  BSYNC B1 ;  /* 0x0000000000017941 */ /* 0x000fea0003800000 */
.L_x_194:
        /* <DEDUP_REMOVED lines=9> */
.L_x_197:
[----:B------:R-:W-:Y:S05]  /*6c30*/  BSYNC B1 ;  /* 0x0000000000017941 */ /* 0x000fea0003800000 */
.L_x_196:
        /* <DEDUP_REMOVED lines=9> */
.L_x_199:
[----:B------:R-:W-:Y:S05]  /*6cd0*/  BSYNC B1 ;  /* 0x0000000000017941 */ /* 0x000fea0003800000 */
.L_x_198:
        /* <DEDUP_REMOVED lines=9> */
.L_x_201:
[----:B------:R-:W-:Y:S05]  /*6d70*/  BSYNC B1 ;  /* 0x0000000000017941 */ /* 0x000fea0003800000 */
.L_x_200:
        /* <DEDUP_REMOVED lines=9> */
.L_x_203:
[----:B------:R-:W-:Y:S05]  /*6e10*/  BSYNC B1 ;  /* 0x0000000000017941 */ /* 0x000fea0003800000 */
.L_x_202:
        /* <DEDUP_REMOVED lines=9> */
.L_x_205:
[----:B------:R-:W-:Y:S05]  /*6eb0*/  BSYNC B1 ;  /* 0x0000000000017941 */ /* 0x000fea0003800000 */
.L_x_204:
        /* <DEDUP_REMOVED lines=9> */
.L_x_207:
[----:B------:R-:W-:Y:S05]  /*6f50*/  BSYNC B1 ;  /* 0x0000000000017941 */ /* 0x000fea0003800000 */
.L_x_206:
        /* <DEDUP_REMOVED lines=9> */
.L_x_209:
[----:B------:R-:W-:Y:S05]  /*6ff0*/  BSYNC B1 ;  /* 0x0000000000017941 */ /* 0x000fea0003800000 */
.L_x_208:
        /* <DEDUP_REMOVED lines=9> */
.L_x_211:
[----:B------:R-:W-:Y:S05]  /*7090*/  BSYNC B1 ;  /* 0x0000000000017941 */ /* 0x000fea0003800000 */
.L_x_210:
        /* <DEDUP_REMOVED lines=9> */
.L_x_213:
[----:B------:R-:W-:Y:S05]  /*7130*/  BSYNC B1 ;  /* 0x0000000000017941 */ /* 0x000fea0003800000 */
.L_x_212:
        /* <DEDUP_REMOVED lines=9> */
.L_x_215:
[----:B------:R-:W-:Y:S05]  /*71d0*/  BSYNC B1 ;  /* 0x0000000000017941 */ /* 0x000fea0003800000 */
.L_x_214:
        /* <DEDUP_REMOVED lines=9> */
.L_x_217:
[----:B------:R-:W-:Y:S05]  /*7270*/  BSYNC B1 ;  /* 0x0000000000017941 */ /* 0x000fea0003800000 */
.L_x_216:
        /* <DEDUP_REMOVED lines=9> */
.L_x_219:
[----:B------:R-:W-:Y:S05]  /*7310*/  BSYNC B1 ;  /* 0x0000000000017941 */ /* 0x000fea0003800000 */
.L_x_218:
        /* <DEDUP_REMOVED lines=9> */
.L_x_221:
[----:B------:R-:W-:Y:S05]  /*73b0*/  BSYNC B1 ;  /* 0x0000000000017941 */ /* 0x000fea0003800000 */
.L_x_220:
        /* <DEDUP_REMOVED lines=9> */
.L_x_223:
[----:B------:R-:W-:Y:S05]  /*7450*/  BSYNC B1 ;  /* 0x0000000000017941 */ /* 0x000fea0003800000 */
.L_x_222:
        /* <DEDUP_REMOVED lines=9> */
.L_x_225:
[----:B------:R-:W-:Y:S05]  /*74f0*/  BSYNC B1 ;  /* 0x0000000000017941 */ /* 0x000fea0003800000 */
.L_x_224:
        /* <DEDUP_REMOVED lines=9> */
.L_x_227:
[----:B------:R-:W-:Y:S05]  /*7590*/  BSYNC B1 ;  /* 0x0000000000017941 */ /* 0x000fea0003800000 */
.L_x_226:
        /* <DEDUP_REMOVED lines=9> */
.L_x_229:
[----:B------:R-:W-:Y:S05]  /*7630*/  BSYNC B1 ;  /* 0x0000000000017941 */ /* 0x000fea0003800000 */
.L_x_228:
        /* <DEDUP_REMOVED lines=9> */
.L_x_231:
[----:B------:R-:W-:Y:S05]  /*76d0*/  BSYNC B1 ;  /* 0x0000000000017941 */ /* 0x000fea0003800000 */
.L_x_230:
        /* <DEDUP_REMOVED lines=9> */
.L_x_233:
[----:B------:R-:W-:Y:S05]  /*7770*/  BSYNC B1 ;  /* 0x0000000000017941 */ /* 0x000fea0003800000 */
.L_x_232:
        /* <DEDUP_REMOVED lines=9> */
.L_x_235:
[----:B------:R-:W-:Y:S05]  /*7810*/  BSYNC B1 ;  /* 0x0000000000017941 */ /* 0x000fea0003800000 */
.L_x_234:
        /* <DEDUP_REMOVED lines=9> */
.L_x_237:
[----:B------:R-:W-:Y:S05]  /*78b0*/  BSYNC B1 ;  /* 0x0000000000017941 */ /* 0x000fea0003800000 */
.L_x_236:
        /* <DEDUP_REMOVED lines=9> */
.L_x_239:
[----:B------:R-:W-:Y:S05]  /*7950*/  BSYNC B1 ;  /* 0x0000000000017941 */ /* 0x000fea0003800000 */
.L_x_238:
        /* <DEDUP_REMOVED lines=9> */
.L_x_241:
[----:B------:R-:W-:Y:S05]  /*79f0*/  BSYNC B1 ;  /* 0x0000000000017941 */ /* 0x000fea0003800000 */
.L_x_240:
        /* <DEDUP_REMOVED lines=9> */
.L_x_243:
[----:B------:R-:W-:Y:S05]  /*7a90*/  BSYNC B1 ;  /* 0x0000000000017941 */ /* 0x000fea0003800000 */
.L_x_242:
        /* <DEDUP_REMOVED lines=9> */
.L_x_245:
[----:B------:R-:W-:Y:S05]  /*7b30*/  BSYNC B1 ;  /* 0x0000000000017941 */ /* 0x000fea0003800000 */
.L_x_244:
        /* <DEDUP_REMOVED lines=9> */
.L_x_247:
[----:B------:R-:W-:Y:S05]  /*7bd0*/  BSYNC B1 ;  /* 0x0000000000017941 */ /* 0x000fea0003800000 */
.L_x_246:
        /* <DEDUP_REMOVED lines=9> */
.L_x_249:
[----:B------:R-:W-:Y:S05]  /*7c70*/  BSYNC B1 ;  /* 0x0000000000017941 */ /* 0x000fea0003800000 */
.L_x_248:
        /* <DEDUP_REMOVED lines=9> */
.L_x_251:
[----:B------:R-:W-:Y:S05]  /*7d10*/  BSYNC B1 ;  /* 0x0000000000017941 */ /* 0x000fea0003800000 */
.L_x_250:
        /* <DEDUP_REMOVED lines=9> */
.L_x_253:
[----:B------:R-:W-:Y:S05]  /*7db0*/  BSYNC B1 ;  /* 0x0000000000017941 */ /* 0x000fea0003800000 */
.L_x_252:
        /* <DEDUP_REMOVED lines=9> */
.L_x_255:
[----:B------:R-:W-:Y:S05]  /*7e50*/  BSYNC B1 ;  /* 0x0000000000017941 */ /* 0x000fea0003800000 */
.L_x_254:
        /* <DEDUP_REMOVED lines=9> */
.L_x_257:
[----:B------:R-:W-:Y:S05]  /*7ef0*/  BSYNC B1 ;  /* 0x0000000000017941 */ /* 0x000fea0003800000 */
.L_x_256:
        /* <DEDUP_REMOVED lines=9> */
.L_x_259:
[----:B------:R-:W-:Y:S05]  /*7f90*/  BSYNC B1 ;  /* 0x0000000000017941 */ /* 0x000fea0003800000 */
.L_x_258:
        /* <DEDUP_REMOVED lines=9> */
.L_x_261:
[----:B------:R-:W-:Y:S05]  /*8030*/  BSYNC B1 ;  /* 0x0000000000017941 */ /* 0x000fea0003800000 */
.L_x_260:
        /* <DEDUP_REMOVED lines=9> */
.L_x_263:
[----:B------:R-:W-:Y:S05]  /*80d0*/  BSYNC B1 ;  /* 0x0000000000017941 */ /* 0x000fea0003800000 */
.L_x_262:
        /* <DEDUP_REMOVED lines=9> */
.L_x_265:
[----:B------:R-:W-:Y:S05]  /*8170*/  BSYNC B1 ;  /* 0x0000000000017941 */ /* 0x000fea0003800000 */
.L_x_264:
        /* <DEDUP_REMOVED lines=9> */
.L_x_267:
[----:B------:R-:W-:Y:S05]  /*8210*/  BSYNC B1 ;  /* 0x0000000000017941 */ /* 0x000fea0003800000 */
.L_x_266:
        /* <DEDUP_REMOVED lines=9> */
.L_x_269:
[----:B------:R-:W-:Y:S05]  /*82b0*/  BSYNC B1 ;  /* 0x0000000000017941 */ /* 0x000fea0003800000 */
.L_x_268:
        /* <DEDUP_REMOVED lines=9> */
.L_x_271:
[----:B------:R-:W-:Y:S05]  /*8350*/  BSYNC B1 ;  /* 0x0000000000017941 */ /* 0x000fea0003800000 */
.L_x_270:
        /* <DEDUP_REMOVED lines=9> */
.L_x_273:
[----:B------:R-:W-:Y:S05]  /*83f0*/  BSYNC B1 ;  /* 0x0000000000017941 */ /* 0x000fea0003800000 */
.L_x_272:
        /* <DEDUP_REMOVED lines=9> */
.L_x_275:
[----:B------:R-:W-:Y:S05]  /*8490*/  BSYNC B1 ;  /* 0x0000000000017941 */ /* 0x000fea0003800000 */
.L_x_274:
[----:B012--5:R-:W-:Y:S01]  /*84a0*/  IMAD.U32 R4, R172, 0x10000, RZ ;  /* 0x00010000ac047824 */ /* 0x027fe200078e00ff */
        /* <DEDUP_REMOVED lines=8> */
.L_x_277:
[----:B------:R-:W-:Y:S05]  /*8530*/  BSYNC B1 ;  /* 0x0000000000017941 */ /* 0x000fea0003800000 */
.L_x_276:
[----:B0----5:R-:W-:Y:S01]  /*8540*/  SHF.L.U32 R4, R172, 0x10, RZ ;  /* 0x00000010ac047819 */ /* 0x021fe200000006ff */
[----:B------:R-:W-:Y:S01]  /*8550*/  @P2 IMAD.MOV.U32 R5, RZ, RZ, R9 ;  /* 0x000000ffff052224 */ /* 0x000fe200078e0009 */
[----:B------:R-:W-:Y:S01]  /*8560*/  ISETP.GT.AND P1, PT, R0, 0x79, P1 ;  /* 0x000000790000780c */ /* 0x000fe20000f24270 */
[----:B------:R-:W-:Y:S02]  /*8570*/  BSSY B1, `(.L_x_278) ;  /* 0x0000008000017945 */ /* 0x000fe40003800000 */
[----:B------:R-:W-:Y:S01]  /*8580*/  FMUL R3, R4, R155 ;  /* 0x0000009b04037220 */ /* 0x000fe20000400000 */
[----:B------:R-:W-:-:S03]  /*8590*/  @P2 IMAD.MOV.U32 R4, RZ, RZ, R8 ;  /* 0x000000ffff042224 */ /* 0x000fc600078e0008 */
[----:B------:R-:W-:-:S05]  /*85a0*/  FFMA R3, R86, R154, R3 ;  /* 0x0000009a56037223 */ /* 0x000fca0000000003 */
[----:B------:R-:W-:-:S05]  /*85b0*/  F2FP.BF16.F32.PACK_AB R3, RZ, R3 ;  /* 0x00000003ff03723e */ /* 0x000fca00000010ff */
[----:B------:R0:W-:Y:S01]  /*85c0*/  @P2 STG.E.U16 desc[UR36][R4.64+0xf0], R3 ;  /* 0x0000f00304002986 */ /* 0x0001e2000c101524 */
[----:B------:R-:W-:Y:S05]  /*85d0*/  @!P1 BRA `(.L_x_279) ;  /* 0x0000000000049947 */ /* 0x000fea0003800000 */
[----:B------:R2:W5:Y:S02]  /*85e0*/  LDG.E.LTC128B.U16 R172, desc[UR36][R10.64+0xf2] ;  /* 0x0000f2240aac7981 */ /* 0x000564000c1e1520 */
.L_x_279:
[----:B------:R-:W-:Y:S05]  /*85f0*/  BSYNC B1 ;  /* 0x0000000000017941 */ /* 0x000fea0003800000 */
.L_x_278:
[----:B------:R-:W-:Y:S05]  /*8600*/  @!P1 BRA `(.L_x_280) ;  /* 0x00000024004c9947 */ /* 0x000fea0003800000 */
[----:B-----5:R-:W-:-:S04]  /*8610*/  IMAD.U32 R172, R172, 0x10000, RZ ;  /* 0x00010000acac7824 */ /* 0x020fc800078e00ff */
[----:B------:R-:W-:-:S04]  /*8620*/  FMUL R172, R172, R155 ;  /* 0x0000009bacac7220 */ /* 0x000fc80000400000 */
[----:B------:R-:W-:-:S05]  /*8630*/  FFMA R172, R87, R154, R172 ;  /* 0x0000009a57ac7223 */ /* 0x000fca00000000ac */
[----:B------:R-:W-:-:S05]  /*8640*/  F2FP.BF16.F32.PACK_AB R172, RZ, R172 ;  /* 0x000000acffac723e */ /* 0x000fca00000010ff */
[----:B------:R0:W-:Y:S01]  /*8650*/  STG.E.U16 desc[UR36][R8.64+0xf2], R172 ;  /* 0x0000f2ac08007986 */ /* 0x0001e2000c101524 */
[----:B------:R-:W-:Y:S05]  /*8660*/  BRA `(.L_x_280) ;  /* 0x0000002400347947 */ /* 0x000fea0003800000 */
.L_x_29:
[----:B------:R-:W-:Y:S01]  /*8670*/  ULDC.64 UR4, c[0x0][0x5c0] ;  /* 0x0001700000047ab9 */ /* 0x000fe20000000a00 */
[-C--:B------:R-:W-:Y:S01]  /*8680*/  FMUL R88, R88, R154.reuse ;  /* 0x0000009a58587220 */ /* 0x080fe20000400000 */
[----:B------:R-:W-:Y:S01]  /*8690*/  LEA R8, P0, R166, UR4, 0x1 ;  /* 0x00000004a6087c11 */ /* 0x000fe2000f8008ff */
[----:B------:R-:W-:Y:S01]  /*86a0*/  IMAD.SHL.U32 R7, R4, 0x10, RZ ;  /* 0x0000001004077824 */ /* 0x000fe200078e00ff */
[----:B------:R-:W-:Y:S01]  /*86b0*/  ISETP.GT.AND P2, PT, R0, 0x1, P3 ;  /* 0x000000010000780c */ /* 0x000fe20001f44270 */
[-C--:B------:R-:W-:Y:S01]  /*86c0*/  FMUL R89, R89, R154.reuse ;  /* 0x0000009a59597220 */ /* 0x080fe20000400000 */
[----:B------:R-:W-:Y:S01]  /*86d0*/  LEA.HI.X R9, R166, UR5, R169, 0x1, P0 ;  /* 0x00000005a6097c11 */ /* 0x000fe200080f0ca9 */
[-C--:B------:R-:W-:Y:S01]  /*86e0*/  FMUL R90, R90, R154.reuse ;  /* 0x0000009a5a5a7220 */ /* 0x080fe20000400000 */
[----:B------:R-:W-:Y:S01]  /*86f0*/  ISETP.GT.AND P0, PT, R3, 0x8, PT ;  /* 0x000000080300780c */ /* 0x000fe20003f04270 */
[----:B------:R-:W-:Y:S01]  /*8700*/  FMUL R91, R91, R154 ;  /* 0x0000009a5b5b7220 */ /* 0x000fe20000400000 */
[----:B------:R-:W-:Y:S01]  /*8710*/  F2FP.BF16.F32.PACK_AB R88, RZ, R88 ;  /* 0x00000058ff58723e */ /* 0x000fe200000010ff */
[-C--:B------:R-:W-:Y:S01]  /*8720*/  FMUL R92, R92, R154.reuse ;  /* 0x0000009a5c5c7220 */ /* 0x080fe20000400000 */
[----:B------:R-:W-:Y:S01]  /*8730*/  ISETP.GT.AND P4, PT, R0, RZ, P0 ;  /* 0x000000ff0000720c */ /* 0x000fe20000784270 */
[----:B------:R-:W-:Y:S01]  /*8740*/  FMUL R93, R93, R154 ;  /* 0x0000009a5d5d7220 */ /* 0x000fe20000400000 */
[----:B------:R-:W-:Y:S01]  /*8750*/  SHF.L.U64.HI R6, R4, 0x4, R5 ;  /* 0x0000000404067819 */ /* 0x000fe20000010205 */
[----:B------:R-:W-:Y:S01]  /*8760*/  @P1 STG.E.U16 desc[UR36][R8.64], R88 ;  /* 0x0000005808001986 */ /* 0x000fe2000c101524 */
[----:B------:R-:W-:Y:S01]  /*8770*/  IADD3 R10, P5, R7, R8, RZ ;  /* 0x00000008070a7210 */ /* 0x000fe20007fbe0ff */
[-C--:B------:R-:W-:Y:S01]  /*8780*/  FMUL R94, R94, R154.reuse ;  /* 0x0000009a5e5e7220 */ /* 0x080fe20000400000 */
[----:B------:R-:W-:Y:S01]  /*8790*/  ISETP.GT.AND P1, PT, R0, 0x1, P0 ;  /* 0x000000010000780c */ /* 0x000fe20000724270 */
[----:B------:R-:W-:Y:S01]  /*87a0*/  FMUL R95, R95, R154 ;  /* 0x0000009a5f5f7220 */ /* 0x000fe20000400000 */
[----:B------:R-:W-:Y:S01]  /*87b0*/  F2FP.BF16.F32.PACK_AB R89, RZ, R89 ;  /* 0x00000059ff59723e */ /* 0x000fe200000010ff */
[----:B------:R-:W-:Y:S01]  /*87c0*/  IMAD.X R11, R6, 0x1, R9, P5 ;  /* 0x00000001060b7824 */ /* 0x000fe200028e0609 */
[----:B------:R-:W-:Y:S01]  /*87d0*/  F2FP.BF16.F32.PACK_AB R90, RZ, R90 ;  /* 0x0000005aff5a723e */ /* 0x000fe200000010ff */
[-C--:B------:R-:W-:Y:S01]  /*87e0*/  FMUL R96, R96, R154.reuse ;  /* 0x0000009a60607220 */ /* 0x080fe20000400000 */
[----:B------:R-:W-:Y:S01]  /*87f0*/  F2FP.BF16.F32.PACK_AB R91, RZ, R91 ;  /* 0x0000005bff5b723e */ /* 0x000fe200000010ff */
[----:B------:R-:W-:Y:S01]  /*8800*/  @P2 STG.E.U16 desc[UR36][R8.64+0x2], R89 ;  /* 0x0000025908002986 */ /* 0x000fe2000c101524 */
[C---:B------:R-:W-:Y:S01]  /*8810*/  ISETP.GT.AND P5, PT, R0.reuse, 0x9, P3 ;  /* 0x000000090000780c */ /* 0x040fe20001fa4270 */
[-C--:B------:R-:W-:Y:S01]  /*8820*/  FMUL R97, R97, R154.reuse ;  /* 0x0000009a61617220 */ /* 0x080fe20000400000 */
[C---:B------:R-:W-:Y:S01]  /*8830*/  ISETP.GT.AND P2, PT, R0.reuse, 0x8, P0 ;  /* 0x000000080000780c */ /* 0x040fe20000744270 */
[----:B------:R-:W-:Y:S01]  /*8840*/  @P4 STG.E.U16 desc[UR36][R10.64], R90 ;  /* 0x0000005a0a004986 */ /* 0x000fe2000c101524 */
[----:B------:R-:W-:Y:S01]  /*8850*/  ISETP.GT.AND P4, PT, R0, 0x8, P3 ;  /* 0x000000080000780c */ /* 0x000fe20001f84270 */
[----:B------:R-:W-:Y:S01]  /*8860*/  FMUL R98, R98, R154 ;  /* 0x0000009a62627220 */ /* 0x000fe20000400000 */
[----:B------:R-:W-:Y:S01]  /*8870*/  F2FP.BF16.F32.PACK_AB R92, RZ, R92 ;  /* 0x0000005cff5c723e */ /* 0x000fe200000010ff */
[----:B------:R-:W-:Y:S01]  /*8880*/  @P1 STG.E.U16 desc[UR36][R10.64+0x2], R91 ;  /* 0x0000025b0a001986 */ /* 0x000fe2000c101524 */
[----:B------:R-:W-:Y:S01]  /*8890*/  ISETP.GT.AND P1, PT, R0, 0x9, P0 ;  /* 0x000000090000780c */ /* 0x000fe20000724270 */
[-C--:B------:R-:W-:Y:S01]  /*88a0*/  FMUL R99, R99, R154.reuse ;  /* 0x0000009a63637220 */ /* 0x080fe20000400000 */
[----:B------:R-:W-:Y:S01]  /*88b0*/  F2FP.BF16.F32.PACK_AB R93, RZ, R93 ;  /* 0x0000005dff5d723e */ /* 0x000fe200000010ff */
[----:B------:R-:W-:Y:S01]  /*88c0*/  FMUL R100, R100, R154 ;  /* 0x0000009a64647220 */ /* 0x000fe20000400000 */
[----:B------:R-:W-:Y:S01]  /*88d0*/  F2FP.BF16.F32.PACK_AB R94, RZ, R94 ;  /* 0x0000005eff5e723e */ /* 0x000fe200000010ff */
[-C--:B------:R-:W-:Y:S01]  /*88e0*/  FMUL R101, R101, R154.reuse ;  /* 0x0000009a65657220 */ /* 0x080fe20000400000 */
[----:B------:R-:W-:Y:S01]  /*88f0*/  F2FP.BF16.F32.PACK_AB R95, RZ, R95 ;  /* 0x0000005fff5f723e */ /* 0x000fe200000010ff */
[----:B------:R-:W-:Y:S01]  /*8900*/  FMUL R102, R102, R154 ;  /* 0x0000009a66667220 */ /* 0x000fe20000400000 */
[----:B------:R-:W-:Y:S01]  /*8910*/  F2FP.BF16.F32.PACK_AB R96, RZ, R96 ;  /* 0x00000060ff60723e */ /* 0x000fe200000010ff */
[----:B------:R-:W-:Y:S01]  /*8920*/  @P4 STG.E.U16 desc[UR36][R8.64+0x10], R92 ;  /* 0x0000105c08004986 */ /* 0x000fe2000c101524 */
[C---:B------:R-:W-:Y:S01]  /*8930*/  ISETP.GT.AND P4, PT, R0.reuse, 0x10, P3 ;  /* 0x000000100000780c */ /* 0x040fe20001f84270 */
[-C--:B------:R-:W-:Y:S01]  /*8940*/  FMUL R103, R103, R154.reuse ;  /* 0x0000009a67677220 */ /* 0x080fe20000400000 */
[----:B------:R-:W-:Y:S01]  /*8950*/  F2FP.BF16.F32.PACK_AB R97, RZ, R97 ;  /* 0x00000061ff61723e */ /* 0x000fe200000010ff */
[----:B------:R-:W-:Y:S01]  /*8960*/  @P5 STG.E.U16 desc[UR36][R8.64+0x12], R93 ;  /* 0x0000125d08005986 */ /* 0x000fe2000c101524 */
[----:B------:R-:W-:Y:S01]  /*8970*/  ISETP.GT.AND P5, PT, R0, 0x11, P0 ;  /* 0x000000110000780c */ /* 0x000fe200007a4270 */
        /* <DEDUP_REMOVED lines=74> */
[-C--:B------:R-:W-:Y:S01]  /*8e20*/  FMUL R125, R125, R154.reuse ;  /* 0x0000009a7d7d7220 */ /* 0x080fe20000400000 */
[----:B------:R-:W-:Y:S01]  /*8e30*/  F2FP.BF16.F32.PACK_AB R119, RZ, R119 ;  /* 0x00000077ff77723e */ /* 0x000fe200000010ff */
[----:B------:R-:W-:Y:S01]  /*8e40*/  FMUL R126, R126, R154 ;  /* 0x0000009a7e7e7220 */ /* 0x000fe20000400000 */
[----:B------:R-:W-:Y:S01]  /*8e50*/  F2FP.BF16.F32.PACK_AB R120, RZ, R120 ;  /* 0x00000078ff78723e */ /* 0x000fe200000010ff */
        /* <DEDUP_REMOVED lines=64> */
[----:B------:R-:W-:Y:S01]  /*9260*/  FMUL R145, R145, R154 ;  /* 0x0000009a91917220 */ /* 0x000fe20000400000 */
[----:B------:R-:W-:Y:S01]  /*9270*/  F2FP.BF16.F32.PACK_AB R139, RZ, R139 ;  /* 0x0000008bff8b723e */ /* 0x000fe200000010ff */
[----:B------:R-:W-:Y:S01]  /*9280*/  IMAD.SHL.U32 R21, R4, 0x100, RZ ;  /* 0x0000010004157824 */ /* 0x000fe200078e00ff */
[----:B------:R-:W-:Y:S01]  /*9290*/  F2FP.BF16.F32.PACK_AB R140, RZ, R140 ;  /* 0x0000008cff8c723e */ /* 0x000fe200000010ff */
[----:B------:R-:W-:Y:S01]  /*92a0*/  @P1 STG.E.U16 desc[UR36][R8.64+0x90], R124 ;  /* 0x0000907c08001986 */ /* 0x000fe2000c101524 */
[----:B------:R-:W-:Y:S01]  /*92b0*/  ISETP.GT.AND P1, PT, R0, 0x50, P3 ;  /* 0x000000500000780c */ /* 0x000fe20001f24270 */
[-C--:B------:R-:W-:Y:S01]  /*92c0*/  FMUL R146, R146, R154.reuse ;  /* 0x0000009a92927220 */ /* 0x080fe20000400000 */
[----:B------:R-:W-:Y:S01]  /*92d0*/  F2FP.BF16.F32.PACK_AB R141, RZ, R141 ;  /* 0x0000008dff8d723e */ /* 0x000fe200000010ff */
[----:B------:R-:W-:Y:S01]  /*92e0*/  @P2 STG.E.U16 desc[UR36][R8.64+0x92], R125 ;  /* 0x0000927d08002986 */ /* 0x000fe2000c101524 */
[C---:B------:R-:W-:Y:S01]  /*92f0*/  ISETP.GT.AND P2, PT, R0.reuse, 0x51, P3 ;  /* 0x000000510000780c */ /* 0x040fe20001f44270 */
[----:B------:R-:W-:Y:S01]  /*9300*/  FMUL R147, R147, R154 ;  /* 0x0000009a93937220 */ /* 0x000fe20000400000 */
        /* <DEDUP_REMOVED lines=12> */
[----:B------:R-:W-:Y:S01]  /*93d0*/  SHF.L.U64.HI R15, R4, 0x8, R5 ;  /* 0x00000008040f7819 */ /* 0x000fe20000010205 */
[----:B------:R-:W-:Y:S01]  /*93e0*/  @P2 STG.E.U16 desc[UR36][R8.64+0xa2], R129 ;  /* 0x0000a28108002986 */ /* 0x000fe2000c101524 */
[C---:B------:R-:W-:Y:S01]  /*93f0*/  ISETP.GT.AND P2, PT, R0.reuse, 0x59, P3 ;  /* 0x000000590000780c */ /* 0x040fe20001f44270 */
        /* <DEDUP_REMOVED lines=56> */
[----:B------:R-:W-:Y:S01]  /*9780*/  FMUL R39, R39, R154 ;  /* 0x0000009a27277220 */ /* 0x000fe20000400000 */
[----:B------:R-:W-:Y:S01]  /*9790*/  F2FP.BF16.F32.PACK_AB R33, RZ, R33 ;  /* 0x00000021ff21723e */ /* 0x000fe200000010ff */
[----:B------:R-:W-:Y:S01]  /*97a0*/  @P2 STG.E.U16 desc[UR36][R10.64+0xd0], R142 ;  /* 0x0000d08e0a002986 */ /* 0x000fe2000c101524 */
[----:B------:R-:W-:Y:S01]  /*97b0*/  F2FP.BF16.F32.PACK_AB R34, RZ, R34 ;  /* 0x00000022ff22723e */ /* 0x000fe200000010ff */
[-C--:B------:R-:W-:Y:S01]  /*97c0*/  FMUL R40, R40, R154.reuse ;  /* 0x0000009a28287220 */ /* 0x080fe20000400000 */
[----:B------:R-:W-:Y:S01]  /*97d0*/  F2FP.BF16.F32.PACK_AB R35, RZ, R35 ;  /* 0x00000023ff23723e */ /* 0x000fe200000010ff */
[----:B------:R-:W-:Y:S01]  /*97e0*/  FMUL R41, R41, R154 ;  /* 0x0000009a29297220 */ /* 0x000fe20000400000 */
[----:B------:R-:W-:Y:S01]  /*97f0*/  F2FP.BF16.F32.PACK_AB R36, RZ, R36 ;  /* 0x00000024ff24723e */ /* 0x000fe200000010ff */
[----:B------:R-:W-:Y:S01]  /*9800*/  @P4 STG.E.U16 desc[UR36][R10.64+0xd2], R143 ;  /* 0x0000d28f0a004986 */ /* 0x000fe2000c101524 */
[----:B------:R-:W-:Y:S01]  /*9810*/  ISETP.GT.AND P4, PT, R0, 0x71, P0 ;  /* 0x000000710000780c */ /* 0x000fe20000784270 */
[----:B------:R-:W-:Y:S01]  /*9820*/  FMUL R42, R42, R154 ;  /* 0x0000009a2a2a7220 */ /* 0x000fe20000400000 */
[----:B------:R-:W-:Y:S01]  /*9830*/  F2FP.BF16.F32.PACK_AB R37, RZ, R37 ;  /* 0x00000025ff25723e */ /* 0x000fe200000010ff */
[----:B------:R-:W-:Y:S01]  /*9840*/  @P5 STG.E.U16 desc[UR36][R8.64+0xe0], R144 ;  /* 0x0000e09008005986 */ /* 0x000fe2000c101524 */
[----:B------:R-:W-:Y:S01]  /*9850*/  ISETP.GT.AND P5, PT, R0, 0x70, P0 ;  /* 0x000000700000780c */ /* 0x000fe200007a4270 */
[----:B------:R-:W-:Y:S01]  /*9860*/  @P1 IMAD.MOV.U32 R4, RZ, RZ, R8 ;  /* 0x000000ffff041224 */ /* 0x000fe200078e0008 */
[----:B------:R-:W-:Y:S01]  /*9870*/  F2FP.BF16.F32.PACK_AB R38, RZ, R38 ;  /* 0x00000026ff26723e */ /* 0x000fe200000010ff */
[----:B------:R-:W-:Y:S01]  /*9880*/  @P1 IMAD.MOV.U32 R5, RZ, RZ, R9 ;  /* 0x000000ffff051224 */ /* 0x000fe200078e0009 */
[----:B------:R-:W-:Y:S01]  /*9890*/  F2FP.BF16.F32.PACK_AB R39, RZ, R39 ;  /* 0x00000027ff27723e */ /* 0x000fe200000010ff */
[----:B------:R-:W-:Y:S01]  /*98a0*/  FMUL R43, R43, R154 ;  /* 0x0000009a2b2b7220 */ /* 0x000fe20000400000 */
[----:B------:R-:W-:Y:S01]  /*98b0*/  F2FP.BF16.F32.PACK_AB R40, RZ, R40 ;  /* 0x00000028ff28723e */ /* 0x000fe200000010ff */
[----:B------:R-:W-:Y:S01]  /*98c0*/  FMUL R44, R44, R154 ;  /* 0x0000009a2c2c7220 */ /* 0x000fe20000400000 */
[----:B------:R0:W-:Y:S01]  /*98d0*/  @P1 STG.E.U16 desc[UR36][R4.64+0xe2], R145 ;  /* 0x0000e29104001986 */ /* 0x0001e2000c101524 */
[----:B------:R-:W-:Y:S01]  /*98e0*/  IADD3 R12, P1, P2, R7, R8, R21 ;  /* 0x00000008070c7210 */ /* 0x000fe20007a3e015 */
[-C--:B------:R-:W-:Y:S01]  /*98f0*/  FMUL R45, R45, R154.reuse ;  /* 0x0000009a2d2d7220 */ /* 0x080fe20000400000 */
[----:B------:R-:W-:Y:S01]  /*9900*/  F2FP.BF16.F32.PACK_AB R41, RZ, R41 ;  /* 0x00000029ff29723e */ /* 0x000fe200000010ff */
[-C--:B------:R-:W-:Y:S01]  /*9910*/  FMUL R46, R46, R154.reuse ;  /* 0x0000009a2e2e7220 */ /* 0x080fe20000400000 */
[----:B------:R-:W-:Y:S01]  /*9920*/  IADD3.X R13, R6, R9, R15, P1, P2 ;  /* 0x00000009060d7210 */ /* 0x000fe20000fe440f */
[-C--:B------:R-:W-:Y:S01]  /*9930*/  FMUL R47, R47, R154.reuse ;  /* 0x0000009a2f2f7220 */ /* 0x080fe20000400000 */
[C---:B------:R-:W-:Y:S01]  /*9940*/  ISETP.GT.AND P1, PT, R3.reuse, 0x80, PT ;  /* 0x000000800300780c */ /* 0x040fe20003f24270 */
[-C--:B------:R-:W-:Y:S01]  /*9950*/  FMUL R48, R48, R154.reuse ;  /* 0x0000009a30307220 */ /* 0x080fe20000400000 */
[----:B------:R-:W-:Y:S01]  /*9960*/  ISETP.GT.AND P2, PT, R3, 0x88, PT ;  /* 0x000000880300780c */ /* 0x000fe20003f44270 */
[----:B------:R-:W-:Y:S01]  /*9970*/  FMUL R49, R49, R154 ;  /* 0x0000009a31317220 */ /* 0x000fe20000400000 */
[----:B------:R-:W-:Y:S01]  /*9980*/  F2FP.BF16.F32.PACK_AB R42, RZ, R42 ;  /* 0x0000002aff2a723e */ /* 0x000fe200000010ff */
[----:B0-----:R-:W-:Y:S01]  /*9990*/  @P5 IMAD.MOV.U32 R5, RZ, RZ, R11 ;  /* 0x000000ffff055224 */ /* 0x001fe200078e000b */
[----:B------:R-:W-:Y:S01]  /*99a0*/  @P5 MOV R4, R10 ;  /* 0x0000000a00045202 */ /* 0x000fe20000000f00 */
[-C--:B------:R-:W-:Y:S01]  /*99b0*/  FMUL R50, R50, R154.reuse ;  /* 0x0000009a32327220 */ /* 0x080fe20000400000 */
[----:B------:R-:W-:Y:S01]  /*99c0*/  F2FP.BF16.F32.PACK_AB R43, RZ, R43 ;  /* 0x0000002bff2b723e */ /* 0x000fe200000010ff */
[----:B------:R-:W-:Y:S01]  /*99d0*/  FMUL R51, R51, R154 ;  /* 0x0000009a33337220 */ /* 0x000fe20000400000 */
[----:B------:R-:W-:Y:S01]  /*99e0*/  F2FP.BF16.F32.PACK_AB R44, RZ, R44 ;  /* 0x0000002cff2c723e */ /* 0x000fe200000010ff */
[----:B------:R0:W-:Y:S01]  /*99f0*/  @P5 STG.E.U16 desc[UR36][R4.64+0xe0], R146 ;  /* 0x0000e09204005986 */ /* 0x0001e2000c101524 */
[----:B------:R-:W-:Y:S01]  /*9a00*/  ISETP.GT.AND P5, PT, R0, 0x78, P3 ;  /* 0x000000780000780c */ /* 0x000fe20001fa4270 */
[-C--:B------:R-:W-:Y:S01]  /*9a10*/  FMUL R52, R52, R154.reuse ;  /* 0x0000009a34347220 */ /* 0x080fe20000400000 */
[C---:B------:R-:W-:Y:S01]  /*9a20*/  ISETP.GT.AND P3, PT, R0.reuse, 0x79, P3 ;  /* 0x000000790000780c */ /* 0x040fe20001f64270 */
[----:B------:R-:W-:Y:S01]  /*9a30*/  @P4 STG.E.U16 desc[UR36][R10.64+0xe2], R147 ;  /* 0x0000e2930a004986 */ /* 0x000fe2000c101524 */
[C---:B------:R-:W-:Y:S01]  /*9a40*/  ISETP.GT.AND P4, PT, R0.reuse, 0x78, P0 ;  /* 0x000000780000780c */ /* 0x040fe20000784270 */
[-C--:B------:R-:W-:Y:S01]  /*9a50*/  FMUL R53, R53, R154.reuse ;  /* 0x0000009a35357220 */ /* 0x080fe20000400000 */
[----:B------:R-:W-:Y:S01]  /*9a60*/  ISETP.GT.AND P0, PT, R0, 0x79, P0 ;  /* 0x000000790000780c */ /* 0x000fe20000704270 */
[-C--:B------:R-:W-:Y:S01]  /*9a70*/  FMUL R54, R54, R154.reuse ;  /* 0x0000009a36367220 */ /* 0x080fe20000400000 */
[----:B------:R-:W-:Y:S01]  /*9a80*/  F2FP.BF16.F32.PACK_AB R45, RZ, R45 ;  /* 0x0000002dff2d723e */ /* 0x000fe200000010ff */
[----:B------:R-:W-:Y:S01]  /*9a90*/  FMUL R55, R55, R154 ;  /* 0x0000009a37377220 */ /* 0x000fe20000400000 */
[----:B------:R-:W-:Y:S01]  /*9aa0*/  F2FP.BF16.F32.PACK_AB R46, RZ, R46 ;  /* 0x0000002eff2e723e */ /* 0x000fe200000010ff */
[----:B------:R-:W-:Y:S01]  /*9ab0*/  FMUL R56, R56, R154 ;  /* 0x0000009a38387220 */ /* 0x000fe20000400000 */
[----:B------:R-:W-:Y:S01]  /*9ac0*/  F2FP.BF16.F32.PACK_AB R47, RZ, R47 ;  /* 0x0000002fff2f723e */ /* 0x000fe200000010ff */
[----:B------:R-:W-:Y:S01]  /*9ad0*/  @P5 STG.E.U16 desc[UR36][R8.64+0xf0], R148 ;  /* 0x0000f09408005986 */ /* 0x000fe2000c101524 */
[----:B0-----:R-:W-:Y:S01]  /*9ae0*/  IADD3 R4, P5, R21, R8, RZ ;  /* 0x0000000815047210 */ /* 0x001fe20007fbe0ff */
[----:B------:R-:W-:Y:S01]  /*9af0*/  FMUL R57, R57, R154 ;  /* 0x0000009a39397220 */ /* 0x000fe20000400000 */
[----:B------:R-:W-:Y:S01]  /*9b00*/  F2FP.BF16.F32.PACK_AB R48, RZ, R48 ;  /* 0x00000030ff30723e */ /* 0x000fe200000010ff */
[----:B------:R0:W-:Y:S01]  /*9b10*/  @P3 STG.E.U16 desc[UR36][R8.64+0xf2], R149 ;  /* 0x0000f29508003986 */ /* 0x0001e2000c101524 */
[C---:B------:R-:W-:Y:S01]  /*9b20*/  ISETP.GT.AND P3, PT, R0.reuse, RZ, P1 ;  /* 0x000000ff0000720c */ /* 0x040fe20000f64270 */
[----:B------:R-:W-:Y:S01]  /*9b30*/  IMAD.X R5, R15, 0x1, R9, P5 ;  /* 0x000000010f057824 */ /* 0x000fe200028e0609 */
[C---:B------:R-:W-:Y:S01]  /*9b40*/  ISETP.GT.AND P5, PT, R0.reuse, RZ, P2 ;  /* 0x000000ff0000720c */ /* 0x040fe200017a4270 */
        /* <DEDUP_REMOVED lines=14> */
[----:B------:R-:W-:Y:S01]  /*9c30*/  @P4 STG.E.U16 desc[UR36][R4.64+0x2], R25 ;  /* 0x0000021904004986 */ /* 0x000fe2000c101524 */
[----:B------:R-:W-:Y:S01]  /*9c40*/  IADD3 R14, P4, R7, R4, RZ ;  /* 0x00000004070e7210 */ /* 0x000fe20007f9e0ff */
[--C-:B------:R-:W-:Y:S01]  /*9c50*/  IMAD.X R9, R6, 0x1, R5.reuse, P3 ;  /* 0x0000000106097824 */ /* 0x100fe200018e0605 */
[----:B------:R-:W-:Y:S01]  /*9c60*/  ISETP.GT.AND P3, PT, R0, 0x9, P2 ;  /* 0x000000090000780c */ /* 0x000fe20001764270 */
[-C--:B------:R-:W-:Y:S01]  /*9c70*/  FMUL R62, R62, R154.reuse ;  /* 0x0000009a3e3e7220 */ /* 0x080fe20000400000 */
[----:B------:R-:W-:Y:S01]  /*9c80*/  F2FP.BF16.F32.PACK_AB R53, RZ, R53 ;  /* 0x00000035ff35723e */ /* 0x000fe200000010ff */
[----:B------:R-:W-:Y:S01]  /*9c90*/  IMAD.X R15, R6, 0x1, R5, P4 ;  /* 0x00000001060f7824 */ /* 0x000fe200020e0605 */
[----:B------:R-:W-:Y:S01]  /*9ca0*/  ISETP.GT.AND P4, PT, R0, 0x8, P1 ;  /* 0x000000080000780c */ /* 0x000fe20000f84270 */
[----:B------:R-:W-:Y:S01]  /*9cb0*/  FMUL R63, R63, R154 ;  /* 0x0000009a3f3f7220 */ /* 0x000fe20000400000 */
[----:B------:R-:W-:Y:S01]  /*9cc0*/  F2FP.BF16.F32.PACK_AB R54, RZ, R54 ;  /* 0x00000036ff36723e */ /* 0x000fe200000010ff */
[-C--:B------:R-:W-:Y:S01]  /*9cd0*/  FMUL R64, R64, R154.reuse ;  /* 0x0000009a40407220 */ /* 0x080fe20000400000 */
        /* <DEDUP_REMOVED lines=9> */
[----:B------:R-:W-:Y:S01]  /*9d70*/  @P4 STG.E.U16 desc[UR36][R4.64+0x10], R28 ;  /* 0x0000101c04004986 */ /* 0x000fe2000c101524 */
[----:B------:R-:W-:Y:S01]  /*9d80*/  ISETP.GT.AND P4, PT, R0, 0x10, P1 ;  /* 0x000000100000780c */ /* 0x000fe20000f84270 */
[-C--:B------:R-:W-:Y:S01]  /*9d90*/  FMUL R68, R68, R154.reuse ;  /* 0x0000009a44447220 */ /* 0x080fe20000400000 */
[----:B------:R-:W-:Y:S01]  /*9da0*/  F2FP.BF16.F32.PACK_AB R57, RZ, R57 ;  /* 0x00000039ff39723e */ /* 0x000fe200000010ff */
[-C--:B------:R-:W-:Y:S01]  /*9db0*/  FMUL R69, R69, R154.reuse ;  /* 0x0000009a45457220 */ /* 0x080fe20000400000 */
        /* <DEDUP_REMOVED lines=14> */
[----:B------:R-:W-:Y:S01]  /*9ea0*/  FMUL R73, R73, R154 ;  /* 0x0000009a49497220 */ /* 0x000fe20000400000 */
[----:B------:R-:W-:Y:S01]  /*9eb0*/  F2FP.BF16.F32.PACK_AB R61, RZ, R61 ;  /* 0x0000003dff3d723e */ /* 0x000fe200000010ff */
[----:B------:R-:W-:Y:S01]  /*9ec0*/  @P5 STG.E.U16 desc[UR36][R4.64+0x22], R33 ;  /* 0x0000222104005986 */ /* 0x000fe2000c101524 */
[----:B------:R-:W-:Y:S01]  /*9ed0*/  ISETP.GT.AND P5, PT, R0, 0x19, P1 ;  /* 0x000000190000780c */ /* 0x000fe20000fa4270 */
[--C-:B------:R-:W-:Y:S01]  /*9ee0*/  @P0 IMAD.MOV.U32 R6, RZ, RZ, R12.reuse ;  /* 0x000000ffff060224 */ /* 0x100fe200078e000c */
[----:B------:R-:W-:Y:S01]  /*9ef0*/  F2FP.BF16.F32.PACK_AB R62, RZ, R62 ;  /* 0x0000003eff3e723e */ /* 0x000fe200000010ff */
[--C-:B------:R-:W-:Y:S01]  /*9f00*/  @P0 IMAD.MOV.U32 R7, RZ, RZ, R13.reuse ;  /* 0x000000ffff070224 */ /* 0x100fe200078e000d */
[----:B------:R-:W-:Y:S01]  /*9f10*/  F2FP.BF16.F32.PACK_AB R63, RZ, R63 ;  /* 0x0000003fff3f723e */ /* 0x000fe200000010ff */
[----:B------:R-:W-:Y:S01]  /*9f20*/  FMUL R74, R74, R154 ;  /* 0x0000009a4a4a7220 */ /* 0x000fe20000400000 */
[----:B------:R-:W-:Y:S01]  /*9f30*/  F2FP.BF16.F32.PACK_AB R64, RZ, R64 ;  /* 0x00000040ff40723e */ /* 0x000fe200000010ff */
[-C--:B------:R-:W-:Y:S01]  /*9f40*/  FMUL R75, R75, R154.reuse ;  /* 0x0000009a4b4b7220 */ /* 0x080fe20000400000 */
[----:B------:R0:W-:Y:S01]  /*9f50*/  @P0 STG.E.U16 desc[UR36][R6.64+0x20], R34 ;  /* 0x0000202206000986 */ /* 0x0001e2000c101524 */
        /* <DEDUP_REMOVED lines=9> */
[----:B------:R-:W-:Y:S01]  /*9ff0*/  FMUL R80, R80, R154 ;  /* 0x0000009a50507220 */ /* 0x000fe20000400000 */
[----:B------:R-:W-:Y:S01]  /*a000*/  F2FP.BF16.F32.PACK_AB R69, RZ, R69 ;  /* 0x00000045ff45723e */ /* 0x000fe200000010ff */
[----:B0-----:R-:W-:Y:S01]  /*a010*/  @P3 IMAD.MOV.U32 R6, RZ, RZ, R12 ;  /* 0x000000ffff063224 */ /* 0x001fe200078e000c */
[----:B------:R-:W-:Y:S01]  /*a020*/  F2FP.BF16.F32.PACK_AB R70, RZ, R70 ;  /* 0x00000046ff46723e */ /* 0x000fe200000010ff */
[--C-:B------:R-:W-:Y:S01]  /*a030*/  @P3 IMAD.MOV.U32 R7, RZ, RZ, R13.reuse ;  /* 0x000000ffff073224 */ /* 0x100fe200078e000d */
[----:B------:R-:W-:Y:S01]  /*a040*/  F2FP.BF16.F32.PACK_AB R71, RZ, R71 ;  /* 0x00000047ff47723e */ /* 0x000fe200000010ff */
[----:B------:R-:W-:Y:S01]  /*a050*/  FMUL R81, R81, R154 ;  /* 0x0000009a51517220 */ /* 0x000fe20000400000 */
[----:B------:R-:W-:Y:S01]  /*a060*/  F2FP.BF16.F32.PACK_AB R72, RZ, R72 ;  /* 0x00000048ff48723e */ /* 0x000fe200000010ff */
[-C--:B------:R-:W-:Y:S01]  /*a070*/  FMUL R82, R82, R154.reuse ;  /* 0x0000009a52527220 */ /* 0x080fe20000400000 */
[----:B------:R0:W-:Y:S01]  /*a080*/  @P3 STG.E.U16 desc[UR36][R6.64+0x22], R35 ;  /* 0x0000222306003986 */ /* 0x0001e2000c101524 */
        /* <DEDUP_REMOVED lines=11> */
[----:B0-----:R-:W-:Y:S01]  /*a140*/  @P0 IMAD.MOV.U32 R7, RZ, RZ, R13 ;  /* 0x000000ffff070224 */ /* 0x001fe200078e000d */
[----:B------:R-:W-:Y:S01]  /*a150*/  @P0 MOV R6, R12 ;  /* 0x0000000c00060202 */ /* 0x000fe20000000f00 */
[----:B------:R-:W-:Y:S01]  /*a160*/  FMUL R86, R86, R154 ;  /* 0x0000009a56567220 */ /* 0x000fe20000400000 */
[----:B------:R-:W-:Y:S01]  /*a170*/  F2FP.BF16.F32.PACK_AB R76, RZ, R76 ;  /* 0x0000004cff4c723e */ /* 0x000fe200000010ff */
[----:B------:R-:W-:Y:S01]  /*a180*/  FMUL R87, R87, R154 ;  /* 0x0000009a57577220 */ /* 0x000fe20000400000 */
[----:B------:R-:W-:Y:S01]  /*a190*/  F2FP.BF16.F32.PACK_AB R77, RZ, R77 ;  /* 0x0000004dff4d723e */ /* 0x000fe200000010ff */
[----:B------:R0:W-:Y:S01]  /*a1a0*/  @P0 STG.E.U16 desc[UR36][R6.64+0x30], R38 ;  /* 0x0000302606000986 */ /* 0x0001e2000c101524 */
[----:B------:R-:W-:-:S02]  /*a1b0*/  ISETP.GT.AND P0, PT, R0, 0x20, P2 ;  /* 0x000000200000780c */ /* 0x000fc40001704270 */
[----:B------:R-:W-:Y:S02]  /*a1c0*/  F2FP.BF16.F32.PACK_AB R78, RZ, R78 ;  /* 0x0000004eff4e723e */ /* 0x000fe400000010ff */
[----:B------:R-:W-:Y:S02]  /*a1d0*/  F2FP.BF16.F32.PACK_AB R79, RZ, R79 ;  /* 0x0000004fff4f723e */ /* 0x000fe400000010ff */
[----:B------:R-:W-:Y:S02]  /*a1e0*/  F2FP.BF16.F32.PACK_AB R80, RZ, R80 ;  /* 0x00000050ff50723e */ /* 0x000fe400000010ff */
[----:B------:R-:W-:Y:S02]  /*a1f0*/  F2FP.BF16.F32.PACK_AB R81, RZ, R81 ;  /* 0x00000051ff51723e */ /* 0x000fe400000010ff */
[----:B------:R-:W-:Y:S01]  /*a200*/  F2FP.BF16.F32.PACK_AB R82, RZ, R82 ;  /* 0x00000052ff52723e */ /* 0x000fe200000010ff */
[----:B0-----:R-:W-:Y:S01]  /*a210*/  @P3 IMAD.MOV.U32 R6, RZ, RZ, R12 ;  /* 0x000000ffff063224 */ /* 0x001fe200078e000c */
[----:B------:R-:W-:Y:S01]  /*a220*/  F2FP.BF16.F32.PACK_AB R83, RZ, R83 ;  /* 0x00000053ff53723e */ /* 0x000fe200000010ff */
[----:B------:R-:W-:Y:S01]  /*a230*/  @P3 IMAD.MOV.U32 R7, RZ, RZ, R13 ;  /* 0x000000ffff073224 */ /* 0x000fe200078e000d */
[----:B------:R-:W-:-:S02]  /*a240*/  F2FP.BF16.F32.PACK_AB R84, RZ, R84 ;  /* 0x00000054ff54723e */ /* 0x000fc400000010ff */
[----:B------:R-:W-:Y:S02]  /*a250*/  F2FP.BF16.F32.PACK_AB R85, RZ, R85 ;  /* 0x00000055ff55723e */ /* 0x000fe400000010ff */
[----:B------:R0:W-:Y:S01]  /*a260*/  @P3 STG.E.U16 desc[UR36][R6.64+0x32], R39 ;  /* 0x0000322706003986 */ /* 0x0001e2000c101524 */
[C---:B------:R-:W-:Y:S02]  /*a270*/  ISETP.GT.AND P3, PT, R0.reuse, 0x21, P2 ;  /* 0x000000210000780c */ /* 0x040fe40001764270 */
[----:B------:R-:W-:Y:S01]  /*a280*/  F2FP.BF16.F32.PACK_AB R86, RZ, R86 ;  /* 0x00000056ff56723e */ /* 0x000fe200000010ff */
[----:B------:R-:W-:Y:S01]  /*a290*/  @P4 STG.E.U16 desc[UR36][R4.64+0x40], R40 ;  /* 0x0000402804004986 */ /* 0x000fe2000c101524 */
[C---:B------:R-:W-:Y:S02]  /*a2a0*/  ISETP.GT.AND P4, PT, R0.reuse, 0x28, P1 ;  /* 0x000000280000780c */ /* 0x040fe40000f84270 */
[----:B------:R-:W-:Y:S01]  /*a2b0*/  F2FP.BF16.F32.PACK_AB R87, RZ, R87 ;  /* 0x00000057ff57723e */ /* 0x000fe200000010ff */
[----:B------:R-:W-:Y:S01]  /*a2c0*/  @P5 STG.E.U16 desc[UR36][R4.64+0x42], R41 ;  /* 0x0000422904005986 */ /* 0x000fe2000c101524 */
[----:B------:R-:W-:Y:S01]  /*a2d0*/  ISETP.GT.AND P5, PT, R0, 0x29, P1 ;  /* 0x000000290000780c */ /* 0x000fe20000fa4270 */
[----:B0-----:R-:W-:-:S02]  /*a2e0*/  @P0 IMAD.MOV.U32 R6, RZ, RZ, R12 ;  /* 0x000000ffff060224 */ /* 0x001fc400078e000c */
[----:B------:R-:W-:-:S05]  /*a2f0*/  @P0 IMAD.MOV.U32 R7, RZ, RZ, R13 ;  /* 0x000000ffff070224 */ /* 0x000fca00078e000d */
[----:B------:R0:W-:Y:S01]  /*a300*/  @P0 STG.E.U16 desc[UR36][R6.64+0x40], R42 ;  /* 0x0000402a06000986 */ /* 0x0001e2000c101524 */
[----:B------:R-:W-:Y:S01]  /*a310*/  ISETP.GT.AND P0, PT, R0, 0x28, P2 ;  /* 0x000000280000780c */ /* 0x000fe20001704270 */
[----:B0-----:R-:W-:Y:S02]  /*a320*/  @P3 IMAD.MOV.U32 R6, RZ, RZ, R12 ;  /* 0x000000ffff063224 */ /* 0x001fe400078e000c */
[----:B------:R-:W-:-:S05]  /*a330*/  @P3 IMAD.MOV.U32 R7, RZ, RZ, R13 ;  /* 0x000000ffff073224 */ /* 0x000fca00078e000d */
[----:B------:R0:W-:Y:S01]  /*a340*/  @P3 STG.E.U16 desc[UR36][R6.64+0x42], R43 ;  /* 0x0000422b06003986 */ /* 0x0001e2000c101524 */
[----:B------:R-:W-:-:S03]  /*a350*/  ISETP.GT.AND P3, PT, R0, 0x29, P2 ;  /* 0x000000290000780c */ /* 0x000fc60001764270 */
[----:B------:R-:W-:Y:S01]  /*a360*/  @P4 STG.E.U16 desc[UR36][R4.64+0x50], R44 ;  /* 0x0000502c04004986 */ /* 0x000fe2000c101524 */
[----:B------:R-:W-:-:S03]  /*a370*/  ISETP.GT.AND P4, PT, R0, 0x30, P1 ;  /* 0x000000300000780c */ /* 0x000fc60000f84270 */
[----:B------:R-:W-:Y:S01]  /*a380*/  @P5 STG.E.U16 desc[UR36][R4.64+0x52], R45 ;  /* 0x0000522d04005986 */ /* 0x000fe2000c101524 */
[----:B------:R-:W-:Y:S01]  /*a390*/  ISETP.GT.AND P5, PT, R0, 0x31, P1 ;  /* 0x000000310000780c */ /* 0x000fe20000fa4270 */
[----:B0-----:R-:W-:Y:S01]  /*a3a0*/  @P0 IMAD.MOV.U32 R6, RZ, RZ, R12 ;  /* 0x000000ffff060224 */ /* 0x001fe200078e000c */
[----:B------:R-:W-:-:S05]  /*a3b0*/  @P0 MOV R7, R13 ;  /* 0x0000000d00070202 */ /* 0x000fca0000000f00 */
        /* <DEDUP_REMOVED lines=10> */
[----:B0-----:R-:W-:Y:S02]  /*a460*/  @P0 IMAD.MOV.U32 R6, RZ, RZ, R12 ;  /* 0x000000ffff060224 */ /* 0x001fe400078e000c */
        /* <DEDUP_REMOVED lines=14> */
[----:B------:R-:W-:Y:S02]  /*a550*/  ISETP.GT.AND P0, PT, R0, 0x40, P2 ;  /* 0x000000400000780c */ /* 0x000fe40001704270 */
[----:B0-----:R-:W-:Y:S01]  /*a560*/  @P3 MOV R6, R12 ;  /* 0x0000000c00063202 */ /* 0x001fe20000000f00 */
        /* <DEDUP_REMOVED lines=23> */
[----:B0-----:R-:W-:Y:S01]  /*a6e0*/  @P3 IMAD.MOV.U32 R6, RZ, RZ, R12 ;  /* 0x000000ffff063224 */ /* 0x001fe200078e000c */
[----:B------:R-:W-:-:S05]  /*a6f0*/  @P3 MOV R7, R13 ;  /* 0x0000000d00073202 */ /* 0x000fca0000000f00 */
        /* <DEDUP_REMOVED lines=29> */
[----:B------:R-:W-:Y:S02]  /*a8d0*/  ISETP.GT.AND P5, PT, R0, 0x69, P1 ;  /* 0x000000690000780c */ /* 0x000fe40000fa4270 */
[----:B0-----:R-:W-:Y:S01]  /*a8e0*/  @P0 MOV R6, R12 ;  /* 0x0000000c00060202 */ /* 0x001fe20000000f00 */
        /* <DEDUP_REMOVED lines=18> */
[C---:B------:R-:W-:Y:S02]  /*aa10*/  ISETP.GT.AND P3, PT, R0.reuse, 0x78, P1 ;  /* 0x000000780000780c */ /* 0x040fe40000f64270 */
[C---:B------:R-:W-:Y:S01]  /*aa20*/  ISETP.GT.AND P1, PT, R0.reuse, 0x79, P1 ;  /* 0x000000790000780c */ /* 0x040fe20000f24270 */
[----:B------:R-:W-:Y:S01]  /*aa30*/  @P4 STG.E.U16 desc[UR36][R4.64+0xe0], R80 ;  /* 0x0000e05004004986 */ /* 0x000fe2000c101524 */
[----:B------:R-:W-:-:S03]  /*aa40*/  ISETP.GT.AND P4, PT, R0, 0x71, P2 ;  /* 0x000000710000780c */ /* 0x000fc60001784270 */
[----:B------:R-:W-:Y:S01]  /*aa50*/  @P5 STG.E.U16 desc[UR36][R4.64+0xe2], R81 ;  /* 0x0000e25104005986 */ /* 0x000fe2000c101524 */
[C---:B------:R-:W-:Y:S02]  /*aa60*/  ISETP.GT.AND P5, PT, R0.reuse, 0x78, P2 ;  /* 0x000000780000780c */ /* 0x040fe400017a4270 */
[----:B------:R-:W-:Y:S01]  /*aa70*/  ISETP.GT.AND P2, PT, R0, 0x79, P2 ;  /* 0x000000790000780c */ /* 0x000fe20001744270 */
[----:B0-----:R-:W-:Y:S01]  /*aa80*/  @P0 IMAD.MOV.U32 R6, RZ, RZ, R12 ;  /* 0x000000ffff060224 */ /* 0x001fe200078e000c */
[----:B------:R-:W-:-:S05]  /*aa90*/  @P0 MOV R7, R13 ;  /* 0x0000000d00070202 */ /* 0x000fca0000000f00 */
[----:B------:R0:W-:Y:S02]  /*aaa0*/  @P0 STG.E.U16 desc[UR36][R6.64+0xe0], R82 ;  /* 0x0000e05206000986 */ /* 0x0001e4000c101524 */
[----:B0-----:R-:W-:Y:S02]  /*aab0*/  @P4 IMAD.MOV.U32 R6, RZ, RZ, R12 ;  /* 0x000000ffff064224 */ /* 0x001fe400078e000c */
[----:B------:R-:W-:-:S05]  /*aac0*/  @P4 IMAD.MOV.U32 R7, RZ, RZ, R13 ;  /* 0x000000ffff074224 */ /* 0x000fca00078e000d */
[----:B------:R-:W-:Y:S04]  /*aad0*/  @P4 STG.E.U16 desc[UR36][R6.64+0xe2], R83 ;  /* 0x0000e25306004986 */ /* 0x000fe8000c101524 */
[----:B------:R-:W-:Y:S04]  /*aae0*/  @P3 STG.E.U16 desc[UR36][R4.64+0xf0], R84 ;  /* 0x0000f05404003986 */ /* 0x000fe8000c101524 */
[----:B------:R0:W-:Y:S02]  /*aaf0*/  @P1 STG.E.U16 desc[UR36][R4.64+0xf2], R85 ;  /* 0x0000f25504001986 */ /* 0x0001e4000c101524 */
[----:B0-----:R-:W-:-:S02]  /*ab00*/  @P5 IMAD.MOV.U32 R4, RZ, RZ, R12 ;  /* 0x000000ffff045224 */ /* 0x001fc400078e000c */
[----:B------:R-:W-:-:S05]  /*ab10*/  @P5 IMAD.MOV.U32 R5, RZ, RZ, R13 ;  /* 0x000000ffff055224 */ /* 0x000fca00078e000d */
[----:B------:R0:W-:Y:S04]  /*ab20*/  @P5 STG.E.U16 desc[UR36][R4.64+0xf0], R86 ;  /* 0x0000f05604005986 */ /* 0x0001e8000c101524 */
[----:B------:R0:W-:Y:S02]  /*ab30*/  @P2 STG.E.U16 desc[UR36][R12.64+0xf2], R87 ;  /* 0x0000f2570c002986 */ /* 0x0001e4000c101524 */
.L_x_280:
[----:B------:R-:W-:Y:S05]  /*ab40*/  BSYNC B0 ;  /* 0x0000000000007941 */ /* 0x000fea0003800000 */
.L_x_28:
[----:B------:R-:W-:Y:S01]  /*ab50*/  ULDC UR4, c[0x0][0xc] ;  /* 0x0000030000047ab9 */ /* 0x000fe20000000800 */
[----:B------:R-:W-:Y:S01]  /*ab60*/  ULDC UR5, c[0x0][0x10] ;  /* 0x0000040000057ab9 */ /* 0x000fe20000000800 */
[----:B0-----:R-:W0:Y:S01]  /*ab70*/  LDC R3, c[0x0][0x14] ;  /* 0x00000500ff037b82 */ /* 0x001e220000000800 */
[----:B------:R-:W-:Y:S01]  /*ab80*/  UIMAD.WIDE.U32 UR4, UR4, UR5, URZ ;  /* 0x00000005040472a5 */ /* 0x000fe2000f8e003f */
[----:B------:R-:W-:Y:S01]  /*ab90*/  PRMT R0, RZ, 0x7610, R0 ;  /* 0x00007610ff007816 */ /* 0x000fe20000000000 */
[----:B------:R-:W-:Y:S02]  /*aba0*/  IMAD.MOV.U32 R153, RZ, RZ, -0x1 ;  /* 0xffffffffff997424 */ /* 0x000fe400078e00ff */
[----:B------:R-:W-:Y:S02]  /*abb0*/  IMAD.MOV.U32 R23, RZ, RZ, -0x1 ;  /* 0xffffffffff177424 */ /* 0x000fe400078e00ff */
[----:B0-----:R-:W-:-:S04]  /*abc0*/  IMAD.WIDE.U32 R16, R3, UR4, R16 ;  /* 0x0000000403107c25 */ /* 0x001fc8000f8e0010 */
[----:B------:R-:W-:Y:S01]  /*abd0*/  IMAD R3, R3, UR5, RZ ;  /* 0x0000000503037c24 */ /* 0x000fe2000f8e02ff */
[----:B------:R-:W-:Y:S02]  /*abe0*/  ULDC.64 UR4, c[0x0][0x650] ;  /* 0x0001940000047ab9 */ /* 0x000fe40000000a00 */
[----:B------:R-:W-:Y:S01]  /*abf0*/  ISETP.GE.U32.AND P0, PT, R16, UR4, PT ;  /* 0x0000000410007c0c */ /* 0x000fe2000bf06070 */
[----:B------:R-:W-:-:S05]  /*ac00*/  IMAD.IADD R17, R17, 0x1, R3 ;  /* 0x0000000111117824 */ /* 0x000fca00078e0203 */
[----:B------:R-:W-:-:S13]  /*ac10*/  ISETP.GE.U32.AND.EX P0, PT, R17, UR5, PT, P0 ;  /* 0x0000000511007c0c */ /* 0x000fda000bf06100 */
[----:B------:R-:W-:Y:S05]  /*ac20*/  @P0 BRA `(.L_x_281) ;  /* 0x0000000400640947 */ /* 0x000fea0003800000 */
[----:B------:R-:W0:Y:S01]  /*ac30*/  S2R R12, SR_CTAID.X ;  /* 0x00000000000c7919 */ /* 0x000e220000002500 */
[----:B-12---:R-:W1:Y:S01]  /*ac40*/  LDC.64 R10, c[0x0][0x628] ;  /* 0x00018a00ff0a7b82 */ /* 0x006e620000000a00 */
[----:B------:R-:W-:Y:S01]  /*ac50*/  ULDC UR4, c[0x0][0x150] ;  /* 0x0000540000047ab9 */ /* 0x000fe20000000800 */
[----:B------:R-:W-:Y:S01]  /*ac60*/  IMAD.MOV.U32 R8, RZ, RZ, R16 ;  /* 0x000000ffff087224 */ /* 0x000fe200078e0010 */
[----:B------:R-:W2:Y:S01]  /*ac70*/  S2R R24, SR_CTAID.Y ;  /* 0x0000000000187919 */ /* 0x000ea20000002600 */
[----:B------:R-:W-:-:S04]  /*ac80*/  MOV R9, R17 ;  /* 0x0000001100097202 */ /* 0x000fc80000000f00 */
[----:B------:R-:W2:Y:S08]  /*ac90*/  LDC R21, c[0x0][0x144] ;  /* 0x00005100ff157b82 */ /* 0x000eb00000000800 */
[----:B------:R-:W2:Y:S08]  /*aca0*/  LDC R0, c[0x0][0x630] ;  /* 0x00018c00ff007b82 */ /* 0x000eb00000000800 */
[----:B------:R-:W2:Y:S01]  /*acb0*/  LDC.64 R14, c[0x0][0x620] ;  /* 0x00018800ff0e7b82 */ /* 0x000ea20000000a00 */
[----:B-1----:R-:W-:-:S04]  /*acc0*/  ISETP.NE.U32.AND P0, PT, R10, RZ, PT ;  /* 0x000000ff0a00720c */ /* 0x002fc80003f05070 */
[----:B------:R-:W-:Y:S02]  /*acd0*/  ISETP.NE.AND.EX P0, PT, R11, RZ, PT, P0 ;  /* 0x000000ff0b00720c */ /* 0x000fe40003f05300 */
[----:B0-----:R-:W-:-:S05]  /*ace0*/  I2FP.F32.U32 R3, R12 ;  /* 0x0000000c00037245 */ /* 0x001fca0000201000 */
[----:B------:R-:W-:-:S04]  /*acf0*/  FMUL R3, R3, UR4 ;  /* 0x0000000403037c20 */ /* 0x000fc80008400000 */
[----:B------:R0:W1:Y:S02]  /*ad00*/  F2I.U32.TRUNC.NTZ R20, R3 ;  /* 0x0000000300147305 */ /* 0x000064000020f000 */
[----:B------:R-:W-:Y:S05]  /*ad10*/  @!P0 BRA `(.L_x_282) ;  /* 0x0000000000288947 */ /* 0x000fea0003800000 */
[----:B0-----:R-:W0:Y:S02]  /*ad20*/  LDC R3, c[0x0][0x634] ;  /* 0x00018d00ff037b82 */ /* 0x001e240000000800 */
        /* <DEDUP_REMOVED lines=9> */
.L_x_282:
[----:B------:R-:W3:Y:S01]  /*adc0*/  LDC.64 R28, c[0x0][0x640] ;  /* 0x00019000ff1c7b82 */ /* 0x000ee20000000a00 */
[-CC-:B--2---:R-:W-:Y:S01]  /*add0*/  SHF.R.U64 R23, R8, R0.reuse, R9.reuse ;  /* 0x0000000008177219 */ /* 0x184fe20000001209 */
[----:B-1----:R-:W-:Y:S01]  /*ade0*/  IMAD.MOV R20, RZ, RZ, -R20 ;  /* 0x000000ffff147224 */ /* 0x002fe200078e0a14 */
[----:B------:R-:W-:Y:S01]  /*adf0*/  SHF.R.U32.HI R0, RZ, R0, R9 ;  /* 0x00000000ff007219 */ /* 0x000fe20000011609 */
[----:B------:R-:W-:Y:S01]  /*ae00*/  ULDC UR4, c[0x0][0x154] ;  /* 0x0000550000047ab9 */ /* 0x000fe20000000800 */
[----:B0-----:R-:W-:Y:S01]  /*ae10*/  IADD3 R3, P0, RZ, -R23, RZ ;  /* 0x80000017ff037210 */ /* 0x001fe20007f1e0ff */
[----:B------:R-:W-:Y:S02]  /*ae20*/  IMAD R21, R21, R20, R12 ;  /* 0x0000001415157224 */ /* 0x000fe400078e020c */
[----:B------:R-:W0:Y:S01]  /*ae30*/  LDC R6, c[0x0][0x618] ;  /* 0x00018600ff067b82 */ /* 0x000e220000000800 */
[----:B------:R-:W-:Y:S02]  /*ae40*/  IMAD.MOV.U32 R7, RZ, RZ, 0x1 ;  /* 0x00000001ff077424 */ /* 0x000fe400078e00ff */
[----:B------:R-:W-:-:S04]  /*ae50*/  IMAD.X R5, RZ, RZ, ~R0, P0 ;  /* 0x000000ffff057224 */ /* 0x000fc800000e0e00 */
[-C--:B------:R-:W-:Y:S01]  /*ae60*/  IMAD R0, R5, R14.reuse, RZ ;  /* 0x0000000e05007224 */ /* 0x080fe200078e02ff */
[----:B------:R-:W1:Y:S01]  /*ae70*/  LDC R8, c[0x0][0x608] ;  /* 0x00018200ff087b82 */ /* 0x000e620000000800 */
[----:B------:R-:W-:-:S04]  /*ae80*/  IMAD.WIDE.U32 R4, R3, R14, R16 ;  /* 0x0000000e03047225 */ /* 0x000fc800078e0010 */
[----:B------:R-:W-:Y:S01]  /*ae90*/  IMAD R3, R3, R15, R0 ;  /* 0x0000000f03037224 */ /* 0x000fe200078e0200 */
[----:B------:R-:W-:Y:S02]  /*aea0*/  I2FP.F32.U32 R0, R24 ;  /* 0x0000001800007245 */ /* 0x000fe40000201000 */
[----:B------:R-:W2:Y:S01]  /*aeb0*/  LDC R26, c[0x0][0x658] ;  /* 0x00019600ff1a7b82 */ /* 0x000ea20000000800 */
[----:B------:R-:W-:Y:S01]  /*aec0*/  IMAD.IADD R3, R5, 0x1, R3 ;  /* 0x0000000105037824 */ /* 0x000fe200078e0203 */
[----:B---3--:R-:W-:Y:S01]  /*aed0*/  ISETP.NE.U32.AND P0, PT, R28, RZ, PT ;  /* 0x000000ff1c00720c */ /* 0x008fe20003f05070 */
[----:B------:R-:W-:Y:S01]  /*aee0*/  FMUL R0, R0, UR4 ;  /* 0x0000000400007c20 */ /* 0x000fe20008400000 */
[----:B------:R-:W-:Y:S02]  /*aef0*/  IMAD.MOV.U32 R5, RZ, RZ, -0x1 ;  /* 0xffffffffff057424 */ /* 0x000fe400078e00ff */
[----:B------:R-:W-:Y:S01]  /*af00*/  ISETP.NE.AND.EX P0, PT, R29, RZ, PT, P0 ;  /* 0x000000ff1d00720c */ /* 0x000fe20003f05300 */
[----:B------:R3:W2:Y:S01]  /*af10*/  F2I.U32.TRUNC.NTZ R13, R0 ;  /* 0x00000000000d7305 */ /* 0x0006a2000020f000 */
[----:B------:R-:W3:Y:S01]  /*af20*/  LDC R15, c[0x0][0x148] ;  /* 0x00005200ff0f7b82 */ /* 0x000ee20000000800 */
[----:B0-----:R-:W-:-:S02]  /*af30*/  SHF.R.U64 R12, R4, R6, R3 ;  /* 0x00000006040c7219 */ /* 0x001fc40000001203 */
[----:B------:R-:W-:-:S05]  /*af40*/  SHF.R.U32.HI R3, RZ, R6, R3 ;  /* 0x00000006ff037219 */ /* 0x000fca0000011603 */
[----:B------:R-:W0:Y:S01]  /*af50*/  LDC R20, c[0x0][0x600] ;  /* 0x00018000ff147b82 */ /* 0x000e220000000800 */
[-CC-:B-1----:R-:W-:Y:S02]  /*af60*/  SHF.R.U64 R10, R12, R8.reuse, R3.reuse ;  /* 0x000000080c0a7219 */ /* 0x182fe40000001203 */
[----:B------:R-:W-:-:S05]  /*af70*/  SHF.R.U32.HI R3, RZ, R8, R3 ;  /* 0x00000008ff037219 */ /* 0x000fca0000011603 */
[----:B------:R-:W1:Y:S01]  /*af80*/  LDC R27, c[0x0][0x648] ;  /* 0x00019200ff1b7b82 */ /* 0x000e620000000800 */
[-C--:B--2---:R-:W-:Y:S02]  /*af90*/  SHF.L.U32 R4, R5, R26.reuse, RZ ;  /* 0x0000001a05047219 */ /* 0x084fe400000006ff */
[--C-:B------:R-:W-:Y:S02]  /*afa0*/  SHF.R.U64 R14, R10, R26, R3.reuse ;  /* 0x0000001a0a0e7219 */ /* 0x100fe40000001203 */
[----:B------:R-:W-:Y:S02]  /*afb0*/  LOP3.LUT R25, RZ, R4, RZ, 0x33, !PT ;  /* 0x00000004ff197212 */ /* 0x000fe400078e33ff */
[-C--:B------:R-:W-:Y:S01]  /*afc0*/  SHF.R.U32.HI R5, RZ, R26.reuse, R3 ;  /* 0x0000001aff057219 */ /* 0x080fe20000011603 */
[----:B------:R-:W2:Y:S01]  /*afd0*/  LDC R30, c[0x0][0x638] ;  /* 0x00018e00ff1e7b82 */ /* 0x000ea20000000800 */
[----:B------:R-:W-:Y:S02]  /*afe0*/  SHF.L.U32 R152, R7, R26, RZ ;  /* 0x0000001a07987219 */ /* 0x000fe400000006ff */
[----:B------:R-:W-:-:S05]  /*aff0*/  MOV R4, R14 ;  /* 0x0000000e00047202 */ /* 0x000fca0000000f00 */
[----:B------:R-:W0:Y:S01]  /*b000*/  LDC R31, c[0x0][0x610] ;  /* 0x00018400ff1f7b82 */ /* 0x000e220000000800 */
[----:B------:R-:W-:Y:S05]  /*b010*/  @!P0 BRA `(.L_x_283) ;  /* 0x0000000000288947 */ /* 0x000fea0003800000 */
[----:B------:R-:W4:Y:S02]  /*b020*/  LDC R3, c[0x0][0x64c] ;  /* 0x00019300ff037b82 */ /* 0x000f240000000800 */
[----:B----4-:R-:W-:-:S05]  /*b030*/  IADD3 R3, P0, R14, R3, RZ ;  /* 0x000000030e037210 */ /* 0x010fca0007f1e0ff */
        /* <DEDUP_REMOVED lines=8> */
.L_x_283:
[----:B------:R-:W-:Y:S01]  /*b0c0*/  ISETP.NE.AND P0, PT, R2, 0x1, PT ;  /* 0x000000010200780c */ /* 0x000fe20003f05270 */
[----:B0-----:R-:W-:Y:S01]  /*b0d0*/  VIADD R7, R20, 0xffffffff ;  /* 0xffffffff14077836 */ /* 0x001fe20000000000 */
[----:B-1-3--:R-:W-:Y:S01]  /*b0e0*/  SHF.R.U64 R0, R4, R27, R5 ;  /* 0x0000001b04007219 */ /* 0x00afe20000001205 */
[----:B------:R-:W-:Y:S01]  /*b0f0*/  IMAD.MOV R13, RZ, RZ, -R13 ;  /* 0x000000ffff0d7224 */ /* 0x000fe200078e0a0d */
[----:B------:R-:W-:Y:S01]  /*b100*/  LOP3.LUT R5, R10, R25, RZ, 0xc0, !PT ;  /* 0x000000190a057212 */ /* 0x000fe200078ec0ff */
[----:B------:R-:W-:Y:S02]  /*b110*/  IMAD.MOV.U32 R4, RZ, RZ, 0x1 ;  /* 0x00000001ff047424 */ /* 0x000fe400078e00ff */
[----:B------:R-:W-:Y:S02]  /*b120*/  IMAD.MOV R3, RZ, RZ, -R0 ;  /* 0x000000ffff037224 */ /* 0x000fe400078e0a00 */
[----:B------:R-:W-:Y:S01]  /*b130*/  IMAD R152, R152, R0, R5 ;  /* 0x0000000098987224 */ /* 0x000fe200078e0205 */
[----:B------:R-:W-:Y:S01]  /*b140*/  LOP3.LUT R5, R12, R7, RZ, 0xc0, !PT ;  /* 0x000000070c057212 */ /* 0x000fe200078ec0ff */
[----:B--2---:R-:W-:-:S02]  /*b150*/  IMAD R0, R3, R30, R14 ;  /* 0x0000001e03007224 */ /* 0x004fc400078e020e */
[----:B------:R-:W-:Y:S02]  /*b160*/  @P0 IMAD R21, R15, R13, R24 ;  /* 0x0000000d0f150224 */ /* 0x000fe400078e0218 */
[----:B------:R-:W-:Y:S01]  /*b170*/  IMAD R3, R0, R20, R5 ;  /* 0x0000001400037224 */ /* 0x000fe200078e0205 */
[----:B------:R-:W-:Y:S01]  /*b180*/  PRMT R0, R4, 0x7610, R0 ;  /* 0x0000761004007816 */ /* 0x000fe20000000000 */
[----:B------:R-:W-:-:S05]  /*b190*/  IMAD R152, R152, R31, R21 ;  /* 0x0000001f98987224 */ /* 0x000fca00078e0215 */
[----:B------:R-:W-:Y:S02]  /*b1a0*/  SEL R153, R3, R152, !P0 ;  /* 0x0000009803997207 */ /* 0x000fe40004000000 */
[----:B------:R-:W-:-:S07]  /*b1b0*/  SEL R152, R152, R3, !P0 ;  /* 0x0000000398987207 */ /* 0x000fce0004000000 */
.L_x_281:
[----:B------:R-:W-:-:S13]  /*b1c0*/  LOP3.LUT P0, RZ, R0, 0xff, RZ, 0xc0, !PT ;  /* 0x000000ff00ff7812 */ /* 0x000fda000780c0ff */
[----:B------:R-:W-:Y:S05]  /*b1d0*/  @P0 BRA `(.L_x_284) ;  /* 0xffffff5c00540947 */ /* 0x000fea000383ffff */
[----:B------:R-:W-:Y:S05]  /*b1e0*/  EXIT ;  /* 0x000000000000794d */ /* 0x000fea0003800000 */
.L_x_3:
[----:B0-----:R-:W-:Y:S01]  /*b1f0*/  ULDC.64 UR4, c[0x0][0x650] ;  /* 0x0001940000047ab9 */ /* 0x001fe20000000a00 */
        /* <DEDUP_REMOVED lines=25> */
.L_x_286:
[--C-:B------:R-:W-:Y:S01]  /*b390*/  SHF.R.U64 R12, R10, R14, R11.reuse ;  /* 0x0000000e0a0c7219 */ /* 0x100fe2000000120b */
[----:B------:R-:W0:Y:S01]  /*b3a0*/  LDC R22, c[0x0][0x618] ;  /* 0x00018600ff167b82 */ /* 0x000e220000000800 */
[----:B------:R-:W-:Y:S01]  /*b3b0*/  I2FP.F32.U32 R6, R4 ;  /* 0x0000000400067245 */ /* 0x000fe20000201000 */
[----:B------:R-:W-:Y:S01]  /*b3c0*/  ULDC UR4, c[0x0][0x150] ;  /* 0x0000540000047ab9 */ /* 0x000fe20000000800 */
[----:B------:R-:W-:Y:S02]  /*b3d0*/  SHF.R.U32.HI R5, RZ, R14, R11 ;  /* 0x0000000eff057219 */ /* 0x000fe4000001160b */
[----:B------:R-:W-:Y:S01]  /*b3e0*/  IADD3 R9, P0, RZ, -R12, RZ ;  /* 0x8000000cff097210 */ /* 0x000fe20007f1e0ff */
[----:B------:R-:W-:Y:S01]  /*b3f0*/  FMUL R11, R6, UR4 ;  /* 0x00000004060b7c20 */ /* 0x000fe20008400000 */
[----:B------:R-:W-:Y:S01]  /*b400*/  ULDC UR4, c[0x0][0x154] ;  /* 0x0000550000047ab9 */ /* 0x000fe20000000800 */
[----:B------:R-:W1:Y:S02]  /*b410*/  LDC.64 R24, c[0x0][0x640] ;  /* 0x00019000ff187b82 */ /* 0x000e640000000a00 */
[----:B------:R-:W-:-:S02]  /*b420*/  IMAD.X R5, RZ, RZ, ~R5, P0 ;  /* 0x000000ffff057224 */ /* 0x000fc400000e0e05 */
[----:B------:R-:W2:Y:S01]  /*b430*/  F2I.U32.TRUNC.NTZ R11, R11 ;  /* 0x0000000b000b7305 */ /* 0x000ea2000020f000 */
[----:B------:R-:W-:-:S03]  /*b440*/  IMAD.WIDE.U32 R6, R9, R20, R16 ;  /* 0x0000001409067225 */ /* 0x000fc600078e0010 */
[----:B------:R-:W3:Y:S01]  /*b450*/  LDC R13, c[0x0][0x144] ;  /* 0x00005100ff0d7b82 */ /* 0x000ee20000000800 */
[----:B------:R-:W-:-:S04]  /*b460*/  IMAD R8, R5, R20, RZ ;  /* 0x0000001405087224 */ /* 0x000fc800078e02ff */
[----:B------:R-:W-:Y:S02]  /*b470*/  IMAD R5, R9, R21, R8 ;  /* 0x0000001509057224 */ /* 0x000fe400078e0208 */
[----:B------:R-:W-:Y:S01]  /*b480*/  IMAD.MOV.U32 R8, RZ, RZ, -0x1 ;  /* 0xffffffffff087424 */ /* 0x000fe200078e00ff */
[----:B------:R-:W4:Y:S01]  /*b490*/  LDC R14, c[0x0][0x608] ;  /* 0x00018200ff0e7b82 */ /* 0x000f220000000800 */
[----:B------:R-:W-:Y:S01]  /*b4a0*/  IMAD.IADD R5, R7, 0x1, R5 ;  /* 0x0000000107057824 */ /* 0x000fe200078e0205 */
[----:B------:R-:W-:-:S04]  /*b4b0*/  I2FP.F32.U32 R7, R3 ;  /* 0x0000000300077245 */ /* 0x000fc80000201000 */
[-CC-:B0-----:R-:W-:Y:S01]  /*b4c0*/  SHF.R.U64 R10, R6, R22.reuse, R5.reuse ;  /* 0x00000016060a7219 */ /* 0x181fe20000001205 */
[----:B------:R-:W-:Y:S01]  /*b4d0*/  FMUL R7, R7, UR4 ;  /* 0x0000000407077c20 */ /* 0x000fe20008400000 */
[----:B------:R-:W0:Y:S01]  /*b4e0*/  LDC R9, c[0x0][0x658] ;  /* 0x00019600ff097b82 */ /* 0x000e220000000800 */
[----:B--2---:R-:W-:Y:S02]  /*b4f0*/  IADD3 R6, -R11, RZ, RZ ;  /* 0x000000ff0b067210 */ /* 0x004fe40007ffe1ff */
[----:B-1----:R-:W-:Y:S02]  /*b500*/  ISETP.NE.U32.AND P0, PT, R24, RZ, PT ;  /* 0x000000ff1800720c */ /* 0x002fe40003f05070 */
[----:B------:R-:W-:Y:S02]  /*b510*/  SHF.R.U32.HI R5, RZ, R22, R5 ;  /* 0x00000016ff057219 */ /* 0x000fe40000011605 */
[----:B------:R-:W-:Y:S01]  /*b520*/  ISETP.NE.AND.EX P0, PT, R25, RZ, PT, P0 ;  /* 0x000000ff1900720c */ /* 0x000fe20003f05300 */
[----:B------:R-:W1:Y:S01]  /*b530*/  LDC R20, c[0x0][0x148] ;  /* 0x00005200ff147b82 */ /* 0x000e620000000800 */
[----:B---3--:R-:W-:-:S02]  /*b540*/  IMAD R23, R13, R6, R4 ;  /* 0x000000060d177224 */ /* 0x008fc400078e0204 */
[----:B------:R-:W-:-:S05]  /*b550*/  IMAD.MOV.U32 R6, RZ, RZ, 0x1 ;  /* 0x00000001ff067424 */ /* 0x000fca00078e00ff */
[----:B------:R-:W2:Y:S01]  /*b560*/  LDC R21, c[0x0][0x600] ;  /* 0x00018000ff157b82 */ /* 0x000ea20000000800 */
[-CC-:B----4-:R-:W-:Y:S02]  /*b570*/  SHF.R.U64 R13, R10, R14.reuse, R5.reuse ;  /* 0x0000000e0a0d7219 */ /* 0x190fe40000001205 */
[----:B------:R-:W-:Y:S02]  /*b580*/  SHF.R.U32.HI R4, RZ, R14, R5 ;  /* 0x0000000eff047219 */ /* 0x000fe40000011605 */
[----:B------:R3:W4:Y:S03]  /*b590*/  F2I.U32.TRUNC.NTZ R14, R7 ;  /* 0x00000007000e7305 */ /* 0x000726000020f000 */
[----:B------:R-:W1:Y:S01]  /*b5a0*/  LDC R26, c[0x0][0x648] ;  /* 0x00019200ff1a7b82 */ /* 0x000e620000000800 */
[-C--:B0-----:R-:W-:Y:S02]  /*b5b0*/  SHF.R.U64 R15, R13, R9.reuse, R4 ;  /* 0x000000090d0f7219 */ /* 0x081fe40000001204 */
[----:B------:R-:W-:-:S02]  /*b5c0*/  SHF.L.U32 R8, R8, R9, RZ ;  /* 0x0000000908087219 */ /* 0x000fc400000006ff */
[-C--:B------:R-:W-:Y:S01]  /*b5d0*/  SHF.R.U32.HI R5, RZ, R9.reuse, R4 ;  /* 0x00000009ff057219 */ /* 0x080fe20000011604 */
[----:B------:R-:W-:Y:S01]  /*b5e0*/  IMAD.MOV.U32 R4, RZ, RZ, R15 ;  /* 0x000000ffff047224 */ /* 0x000fe200078e000f */
[----:B------:R-:W-:Y:S01]  /*b5f0*/  SHF.L.U32 R22, R6, R9, RZ ;  /* 0x0000000906167219 */ /* 0x000fe200000006ff */
[----:B------:R-:W0:Y:S01]  /*b600*/  LDC R27, c[0x0][0x638] ;  /* 0x00018e00ff1b7b82 */ /* 0x000e220000000800 */
[----:B------:R-:W-:-:S07]  /*b610*/  LOP3.LUT R28, RZ, R8, RZ, 0x33, !PT ;  /* 0x00000008ff1c7212 */ /* 0x000fce00078e33ff */
        /* <DEDUP_REMOVED lines=12> */
.L_x_287:
[----:B------:R-:W-:Y:S01]  /*b6e0*/  ISETP.NE.AND P0, PT, R2, 0x1, PT ;  /* 0x000000010200780c */ /* 0x000fe20003f05270 */
[----:B--2---:R-:W-:Y:S01]  /*b6f0*/  VIADD R7, R21, 0xffffffff ;  /* 0xffffffff15077836 */ /* 0x004fe20000000000 */
[----:B-1----:R-:W-:Y:S01]  /*b700*/  SHF.R.U64 R5, R4, R26, R5 ;  /* 0x0000001a04057219 */ /* 0x002fe20000001205 */
[----:B------:R-:W-:Y:S01]  /*b710*/  IMAD.MOV R14, RZ, RZ, -R14 ;  /* 0x000000ffff0e7224 */ /* 0x000fe200078e0a0e */
[----:B------:R-:W-:Y:S01]  /*b720*/  LOP3.LUT R4, R13, R28, RZ, 0xc0, !PT ;  /* 0x0000001c0d047212 */ /* 0x000fe200078ec0ff */
[----:B------:R-:W-:Y:S01]  /*b730*/  IMAD.MOV.U32 R8, RZ, RZ, R12 ;  /* 0x000000ffff087224 */ /* 0x000fe200078e000c */
[----:B------:R-:W-:Y:S02]  /*b740*/  IADD3 R6, -R5, RZ, RZ ;  /* 0x000000ff05067210 */ /* 0x000fe40007ffe1ff */
[----:B------:R-:W-:Y:S01]  /*b750*/  LOP3.LUT R10, R10, R7, RZ, 0xc0, !PT ;  /* 0x000000070a0a7212 */ /* 0x000fe200078ec0ff */
[----:B------:R-:W-:-:S04]  /*b760*/  IMAD R4, R22, R5, R4 ;  /* 0x0000000516047224 */ /* 0x000fc800078e0204 */
[----:B------:R-:W-:Y:S02]  /*b770*/  @P0 IMAD R23, R20, R14, R3 ;  /* 0x0000000e14170224 */ /* 0x000fe400078e0203 */
[----:B0-----:R-:W-:Y:S02]  /*b780*/  IMAD R3, R6, R27, R15 ;  /* 0x0000001b06037224 */ /* 0x001fe400078e020f */
[----:B------:R-:W-:Y:S02]  /*b790*/  IMAD R7, R4, R29, R23 ;  /* 0x0000001d04077224 */ /* 0x000fe400078e0217 */
[----:B------:R-:W-:Y:S02]  /*b7a0*/  IMAD R4, R3, R21, R10 ;  /* 0x0000001503047224 */ /* 0x000fe400078e020a */
[----:B------:R-:W-:-:S03]  /*b7b0*/  IMAD.MOV.U32 R6, RZ, RZ, 0x1 ;  /* 0x00000001ff067424 */ /* 0x000fc600078e00ff */
[----:B------:R-:W-:Y:S02]  /*b7c0*/  SEL R9, R4, R7, !P0 ;  /* 0x0000000704097207 */ /* 0x000fe40004000000 */
[----:B------:R-:W-:-:S07]  /*b7d0*/  SEL R7, R7, R4, !P0 ;  /* 0x0000000407077207 */ /* 0x000fce0004000000 */
.L_x_285:
[----:B------:R-:W-:-:S08]  /*b7e0*/  NOP ;  /* 0x0000000000007918 */ /* 0x000fd00000000000 */
[----:B------:R-:W0:-:S00]  /*b7f0*/  USETMAXREG.DEALLOC.CTAPOOL 0x28 ;  /* 0x00000028000079c8 */ /* 0x000e0000080e0500 */
[----:B0-----:R-:W-:-:S13]  /*b800*/  ISETP.NE.AND P0, PT, R0, RZ, PT ;  /* 0x000000ff0000720c */ /* 0x001fda0003f05270 */
[----:B------:R-:W-:Y:S05]  /*b810*/  @P0 EXIT ;  /* 0x000000000000094d */ /* 0x000fea0003800000 */
[----:B------:R-:W-:Y:S01]  /*b820*/  LOP3.LUT P0, RZ, R6, 0xff, RZ, 0xc0, !PT ;  /* 0x000000ff06ff7812 */ /* 0x000fe2000780c0ff */
[----:B------:R-:W-:Y:S02]  /*b830*/  IMAD.MOV.U32 R3, RZ, RZ, 0x1 ;  /* 0x00000001ff037424 */ /* 0x000fe400078e00ff */
[----:B------:R-:W-:-:S10]  /*b840*/  IMAD.MOV.U32 R0, RZ, RZ, RZ ;  /* 0x000000ffff007224 */ /* 0x000fd400078e00ff */
[----:B------:R-:W-:Y:S05]  /*b850*/  @!P0 BRA `(.L_x_288) ;  /* 0x0000000c00648947 */ /* 0x000fea0003800000 */
[----:B------:R-:W0:Y:S01]  /*b860*/  LDC R0, c[0x0][0x28c] ;  /* 0x0000a300ff007b82 */ /* 0x000e220000000800 */
[----:B------:R-:W-:Y:S01]  /*b870*/  ULDC UR5, c[0x0][0x658] ;  /* 0x0001960000057ab9 */ /* 0x000fe20000000800 */
[----:B------:R-:W-:Y:S01]  /*b880*/  UMOV UR7, 0xffffffff ;  /* 0xffffffff00077882 */ /* 0x000fe20000000000 */
[----:B------:R-:W-:Y:S01]  /*b890*/  ULDC UR6, c[0x0][0xc] ;  /* 0x0000030000067ab9 */ /* 0x000fe20000000800 */
[----:B------:R-:W-:Y:S01]  /*b8a0*/  USHF.L.U32 UR9, UR7, UR5, URZ ;  /* 0x0000000507097299 */ /* 0x000fe2000800063f */
[C---:B------:R-:W-:Y:S01]  /*b8b0*/  LOP3.LUT P2, RZ, R18.reuse, 0x7f, RZ, 0xc0, !PT ;  /* 0x0000007f12ff7812 */ /* 0x040fe2000784c0ff */
[----:B------:R-:W-:Y:S01]  /*b8c0*/  UMOV UR8, 0x1 ;  /* 0x0000000100087882 */ /* 0x000fe20000000000 */
[----:B------:R-:W-:Y:S01]  /*b8d0*/  ULDC UR7, c[0x0][0x10] ;  /* 0x0000040000077ab9 */ /* 0x000fe20000000800 */
[----:B------:R-:W-:Y:S01]  /*b8e0*/  LOP3.LUT P0, RZ, R18, 0x1f, RZ, 0xc0, !PT ;  /* 0x0000001f12ff7812 */ /* 0x000fe2000780c0ff */
[----:B------:R-:W-:Y:S01]  /*b8f0*/  UIMAD.WIDE.U32 UR6, UR6, UR7, URZ ;  /* 0x00000007060672a5 */ /* 0x000fe2000f8e003f */
[----:B------:R-:W-:Y:S01]  /*b900*/  BSSY B0, `(.L_x_288) ;  /* 0x00000ce000007945 */ /* 0x000fe20003800000 */
[----:B------:R-:W-:Y:S01]  /*b910*/  USHF.L.U32 UR5, UR8, UR5, URZ ;  /* 0x0000000508057299 */ /* 0x000fe2000800063f */
[----:B------:R-:W-:Y:S01]  /*b920*/  IMAD.MOV.U32 R11, RZ, RZ, 0x1 ;  /* 0x00000001ff0b7424 */ /* 0x000fe200078e00ff */
[----:B------:R-:W-:Y:S01]  /*b930*/  LOP3.LUT R18, R19, 0x2, RZ, 0xfc, !PT ;  /* 0x0000000213127812 */ /* 0x000fe200078efcff */
[----:B------:R-:W-:Y:S01]  /*b940*/  ULDC UR8, c[0x0][0x14] ;  /* 0x0000050000087ab9 */ /* 0x000fe20000000800 */
[----:B------:R-:W-:Y:S01]  /*b950*/  PLOP3.LUT P0, PT, P0, P2, PT, 0x8a, 0x0 ;  /* 0x000000000000781c */ /* 0x000fe20000705172 */
[----:B------:R-:W-:-:S02]  /*b960*/  UIMAD.WIDE.U32 UR30, UR6, UR8, URZ ;  /* 0x00000008061e72a5 */ /* 0x000fc4000f8e003f */
[----:B------:R-:W-:Y:S01]  /*b970*/  UIMAD UR7, UR7, UR8, URZ ;  /* 0x00000008070772a4 */ /* 0x000fe2000f8e023f */
[----:B------:R-:W-:Y:S01]  /*b980*/  ULDC UR4, c[0x0][0x600] ;  /* 0x0001800000047ab9 */ /* 0x000fe20000000800 */
[----:B------:R-:W-:Y:S02]  /*b990*/  ULOP3.LUT UR6, URZ, UR9, URZ, 0x33, !UPT ;  /* 0x000000093f067292 */ /* 0x000fe4000f8e333f */
[----:B------:R-:W-:Y:S01]  /*b9a0*/  UIADD3 UR4, UR4, -0x1, URZ ;  /* 0xffffffff04047890 */ /* 0x000fe2000fffe03f */
[----:B0-----:R-:W-:Y:S01]  /*b9b0*/  VIADD R0, R0, 0x7f ;  /* 0x0000007f00007836 */ /* 0x001fe20000000000 */
[----:B------:R-:W-:Y:S01]  /*b9c0*/  UIADD3 UR7, UR31, UR7, URZ ;  /* 0x000000071f077290 */ /* 0x000fe2000fffe03f */
[----:B------:R-:W-:-:S03]  /*b9d0*/  ULDC.64 UR38, c[0x0][0x198] ;  /* 0x0000660000267ab9 */ /* 0x000fc60000000a00 */
[----:B------:R-:W-:-:S04]  /*b9e0*/  SHF.R.S32.HI R3, RZ, 0x1f, R0 ;  /* 0x0000001fff037819 */ /* 0x000fc80000011400 */
[----:B------:R-:W-:Y:S01]  /*b9f0*/  LEA.HI R3, R3, R0, RZ, 0x7 ;  /* 0x0000000003037211 */ /* 0x000fe200078f38ff */
[----:B------:R-:W-:-:S03]  /*ba00*/  IMAD.MOV.U32 R0, RZ, RZ, RZ ;  /* 0x000000ffff007224 */ /* 0x000fc600078e00ff */
[----:B------:R-:W-:Y:S01]  /*ba10*/  SHF.R.S32.HI R13, RZ, 0x7, R3 ;  /* 0x00000007ff0d7819 */ /* 0x000fe20000011403 */
[----:B------:R-:W-:-:S03]  /*ba20*/  IMAD.MOV.U32 R3, RZ, RZ, 0x1 ;  /* 0x00000001ff037424 */ /* 0x000fc600078e00ff */
[----:B------:R-:W-:-:S07]  /*ba30*/  IADD3 R10, R13, 0x1, RZ ;  /* 0x000000010d0a7810 */ /* 0x000fce0007ffe0ff */
.L_x_300:
[----:B------:R-:W-:-:S03]  /*ba40*/  UMOV UR8, 0xffffffff ;  /* 0xffffffff00087882 */ /* 0x000fc60000000000 */
[----:B------:R-:W-:Y:S05]  /*ba50*/  BRA.DIV UR8, `(.L_x_289) ;  /* 0x0000000e08d07947 */ /* 0x000fea000b800000 */
[----:B------:R-:W-:-:S13]  /*ba60*/  ELECT P6, URZ, PT ;  /* 0x00000000003f782f */ /* 0x000fda00038c0000 */
.L_x_311:
[----:B------:R-:W0:Y:S01]  /*ba70*/  LDC R4, c[0x0][0x28c] ;  /* 0x0000a300ff047b82 */ /* 0x000e220000000800 */
[----:B------:R-:W-:Y:S01]  /*ba80*/  BSSY B1, `(.L_x_290) ;  /* 0x0000043000017945 */ /* 0x000fe20003800000 */
[----:B0-----:R-:W-:-:S13]  /*ba90*/  ISETP.LT.OR P6, PT, R4, 0x1, !P6 ;  /* 0x000000010400780c */ /* 0x001fda00077c1670 */
[----:B------:R-:W-:Y:S05]  /*baa0*/  @P6 BRA `(.L_x_291) ;  /* 0x0000000400006947 */ /* 0x000fea0003800000 */
[----:B------:R-:W-:Y:S02]  /*bab0*/  IMAD.SHL.U32 R14, R7, 0x100, RZ ;  /* 0x00000100070e7824 */ /* 0x000fe400078e00ff */
[----:B------:R-:W-:Y:S02]  /*bac0*/  IMAD.SHL.U32 R15, R9, 0x80, RZ ;  /* 0x00000080090f7824 */ /* 0x000fe400078e00ff */
[----:B------:R-:W-:Y:S02]  /*bad0*/  IMAD.MOV.U32 R20, RZ, RZ, RZ ;  /* 0x000000ffff147224 */ /* 0x000fe400078e00ff */
[----:B------:R-:W-:Y:S02]  /*bae0*/  IMAD.MOV.U32 R4, RZ, RZ, R10 ;  /* 0x000000ffff047224 */ /* 0x000fe400078e000a */
[----:B------:R-:W-:Y:S02]  /*baf0*/  IMAD.MOV.U32 R5, RZ, RZ, R3 ;  /* 0x000000ffff057224 */ /* 0x000fe400078e0003 */
[----:B------:R-:W-:-:S07]  /*bb00*/  IMAD.MOV.U32 R6, RZ, RZ, R0 ;  /* 0x000000ffff067224 */ /* 0x000fce00078e0000 */
.L_x_295:
[----:B------:R-:W0:Y:S01]  /*bb10*/  S2R R12, SR_CgaCtaId ;  /* 0x00000000000c7919 */ /* 0x000e220000008800 */
[----:B------:R-:W-:Y:S01]  /*bb20*/  MOV R7, 0x400 ;  /* 0x0000040000077802 */ /* 0x000fe20000000f00 */
[----:B------:R-:W1:Y:S03]  /*bb30*/  @!P2 LDC R9, c[0x0][0x500] ;  /* 0x00014000ff09ab82 */ /* 0x000e660000000800 */
[----:B0-----:R-:W-:Y:S02]  /*bb40*/  LEA R21, R12, R7, 0x18 ;  /* 0x000000070c157211 */ /* 0x001fe400078ec0ff */
[----:B------:R-:W-:-:S03]  /*bb50*/  SHF.L.U32 R7, R5, 0x1f, RZ ;  /* 0x0000001f05077819 */ /* 0x000fc600000006ff */
[----:B------:R-:W-:-:S04]  /*bb60*/  IMAD R12, R6, 0x8, R21 ;  /* 0x00000008060c7824 */ /* 0x000fc800078e0215 */
[----:B------:R-:W0:Y:S02]  /*bb70*/  SYNCS.PHASECHK.TRANS64.TRYWAIT P1, [R12+URZ+0x20], R7 ;  /* 0x000020070c0075a7 */ /* 0x000e24000802017f */
[----:B01----:R-:W-:Y:S05]  /*bb80*/  @!P1 BRA `(.L_x_292) ;  /* 0x0000000c00a49947 */ /* 0x003fea0003800000 */
.L_x_312:
[----:B0-----:R-:W-:Y:S01]  /*bb90*/  PRMT R7, R18, 0x9910, RZ ;  /* 0x0000991012077816 */ /* 0x001fe200000000ff */
[----:B------:R0:W-:Y:S03]  /*bba0*/  @!P2 SYNCS.ARRIVE.TRANS64 RZ, [R12+URZ], R9 ;  /* 0x000000090cffa9a7 */ /* 0x0001e6000800003f */
[----:B------:R-:W-:-:S13]  /*bbb0*/  ISETP.NE.AND P1, PT, R7, 0x2, PT ;  /* 0x000000020700780c */ /* 0x000fda0003f25270 */
[----:B0-----:R-:W-:Y:S05]  /*bbc0*/  @P1 BRA `(.L_x_293) ;  /* 0x0000000000041947 */ /* 0x001fea0003800000 */
[----:B------:R-:W-:Y:S01]  /*bbd0*/  BPT.TRAP 0x1 ;  /* 0x000000040000795c */ /* 0x000fe20000300000 */
.L_x_293:
[----:B------:R-:W-:Y:S05]  /*bbe0*/  @P0 BRA `(.L_x_294) ;  /* 0x0000000000040947 */ /* 0x000fea0003800000 */
[----:B------:R-:W-:Y:S01]  /*bbf0*/  BPT.TRAP 0x1 ;  /* 0x000000040000795c */ /* 0x000fe20000300000 */
.L_x_294:
[C---:B------:R-:W-:Y:S01]  /*bc00*/  IMAD R7, R6.reuse, 0x10000, R21 ;  /* 0x0001000006077824 */ /* 0x040fe200078e0215 */
[----:B------:R-:W-:Y:S01]  /*bc10*/  LEA R21, R6, R21, 0xf ;  /* 0x0000001506157211 */ /* 0x000fe200078e78ff */
[----:B------:R-:W-:Y:S01]  /*bc20*/  VIADD R4, R4, 0xffffffff ;  /* 0xffffffff04047836 */ /* 0x000fe20000000000 */
[----:B------:R-:W-:Y:S01]  /*bc30*/  R2UR UR34, R20 ;  /* 0x00000000142272ca */ /* 0x000fe200000e0000 */
[----:B------:R-:W-:Y:S01]  /*bc40*/  UIADD3 UR14, UP0, UR38, 0xf0, URZ ;  /* 0x000000f0260e7890 */ /* 0x000fe2000ff1e03f */
[----:B------:R-:W-:Y:S01]  /*bc50*/  R2UR UR24, R7 ;  /* 0x00000000071872ca */ /* 0x000fe200000e0000 */
[----:B------:R-:W-:Y:S01]  /*bc60*/  UIADD3 UR40, UP1, UR38, 0x1f0, URZ ;  /* 0x000001f026287890 */ /* 0x000fe2000ff3e03f */
[----:B------:R-:W-:Y:S01]  /*bc70*/  R2UR UR8, R21 ;  /* 0x00000000150872ca */ /* 0x000fe200000e0000 */
[----:B------:R-:W-:Y:S01]  /*bc80*/  UIADD3.X UR15, URZ, UR39, URZ, UP0, !UPT ;  /* 0x000000273f0f7290 */ /* 0x000fe200087fe43f */
[----:B------:R-:W-:Y:S01]  /*bc90*/  R2UR UR33, R12 ;  /* 0x000000000c2172ca */ /* 0x000fe200000e0000 */
[----:B------:R-:W-:Y:S01]  /*bca0*/  UIADD3.X UR41, URZ, UR39, URZ, UP1, !UPT ;  /* 0x000000273f297290 */ /* 0x000fe20008ffe43f */
[----:B------:R-:W-:Y:S01]  /*bcb0*/  R2UR UR36, R8 ;  /* 0x00000000082472ca */ /* 0x000fe200000e0000 */
[----:B------:R-:W-:Y:S01]  /*bcc0*/  VIADD R6, R6, 0x1 ;  /* 0x0000000106067836 */ /* 0x000fe20000000000 */
[----:B------:R-:W-:Y:S01]  /*bcd0*/  R2UR UR35, R14 ;  /* 0x000000000e2372ca */ /* 0x000fe200000e0000 */
[----:B------:R-:W-:Y:S01]  /*bce0*/  UMOV UR22, 0x0 ;  /* 0x0000000000167882 */ /* 0x000fe20000000000 */
[----:B------:R-:W-:Y:S01]  /*bcf0*/  R2UR UR19, R15 ;  /* 0x000000000f1372ca */ /* 0x000fe200000e0000 */
[----:B------:R-:W-:Y:S01]  /*bd00*/  UIADD3 UR26, UR34, 0x40, URZ ;  /* 0x00000040221a7890 */ /* 0x000fe2000fffe03f */
[----:B------:R-:W-:Y:S01]  /*bd10*/  ISETP.GT.AND P3, PT, R4, 0x1, PT ;  /* 0x000000010400780c */ /* 0x000fe20003f64270 */
[----:B------:R-:W-:Y:S01]  /*bd20*/  UIADD3 UR32, UR24, 0x100, URZ ;  /* 0x0000010018207890 */ /* 0x000fe2000fffe03f */
[----:B------:R-:W-:Y:S01]  /*bd30*/  ISETP.NE.AND P1, PT, R6, 0x4, PT ;  /* 0x000000040600780c */ /* 0x000fe20003f25270 */
[----:B------:R-:W-:Y:S01]  /*bd40*/  UIADD3 UR24, UR24, 0x8100, URZ ;  /* 0x0000810018187890 */ /* 0x000fe2000fffe03f */
[----:B------:R-:W-:Y:S01]  /*bd50*/  VIADD R20, R20, 0x80 ;  /* 0x0000008014147836 */ /* 0x000fe20000000000 */
[----:B------:R-:W-:Y:S01]  /*bd60*/  UIADD3 UR16, UR8, 0x40100, URZ ;  /* 0x0004010008107890 */ /* 0x000fe2000fffe03f */
[----:B------:R-:W-:Y:S01]  /*bd70*/  SEL R12, RZ, 0x1, P1 ;  /* 0x00000001ff0c7807 */ /* 0x000fe20000800000 */
[----:B------:R-:W-:Y:S01]  /*bd80*/  UIADD3 UR8, UR8, 0x44100, URZ ;  /* 0x0004410008087890 */ /* 0x000fe2000fffe03f */
[----:B------:R-:W-:Y:S01]  /*bd90*/  SEL R6, R6, RZ, P1 ;  /* 0x000000ff06067207 */ /* 0x000fe20000800000 */
[----:B------:R-:W-:Y:S01]  /*bda0*/  UMOV UR23, 0x10000000 ;  /* 0x1000000000177882 */ /* 0x000fe20000000000 */
[----:B------:R-:W-:Y:S01]  /*bdb0*/  UMOV UR25, UR33 ;  /* 0x0000002100197c82 */ /* 0x000fe20008000000 */
[----:B------:R-:W-:Y:S01]  /*bdc0*/  UMOV UR28, UR36 ;  /* 0x00000024001c7c82 */ /* 0x000fe20008000000 */
[----:B------:R-:W-:Y:S01]  /*bdd0*/  UMOV UR27, UR35 ;  /* 0x00000023001b7c82 */ /* 0x000fe20008000000 */
[----:B------:R-:W-:Y:S01]  /*bde0*/  UMOV UR17, UR33 ;  /* 0x0000002100117c82 */ /* 0x000fe20008000000 */
[----:B------:R-:W-:Y:S01]  /*bdf0*/  UMOV UR18, UR34 ;  /* 0x0000002200127c82 */ /* 0x000fe20008000000 */
[----:B------:R-:W-:Y:S01]  /*be00*/  UMOV UR20, UR36 ;  /* 0x0000002400147c82 */ /* 0x000fe20008000000 */
[----:B------:R0:W-:Y:S01]  /*be10*/  UTMALDG.3D [UR32], [UR14], desc[UR22] ;  /* 0x000016200e0075b4 */ /* 0x0001e20008011000 */
[----:B------:R-:W-:Y:S01]  /*be20*/  UMOV UR9, UR33 ;  /* 0x0000002100097c82 */ /* 0x000fe20008000000 */
[----:B------:R-:W-:Y:S01]  /*be30*/  UMOV UR11, UR19 ;  /* 0x00000013000b7c82 */ /* 0x000fe20008000000 */
[----:B------:R-:W-:Y:S01]  /*be40*/  UMOV UR12, UR36 ;  /* 0x00000024000c7c82 */ /* 0x000fe20008000000 */
[----:B------:R-:W-:Y:S01]  /*be50*/  UMOV UR10, UR26 ;  /* 0x0000001a000a7c82 */ /* 0x000fe20008000000 */
[----:B------:R-:W-:Y:S01]  /*be60*/  LOP3.LUT R5, R5, R12, RZ, 0x3c, !PT ;  /* 0x0000000c05057212 */ /* 0x000fe200078e3cff */
[----:B------:R0:W-:Y:S01]  /*be70*/  UTMALDG.3D [UR24], [UR14], desc[UR22] ;  /* 0x000016180e0075b4 */ /* 0x0001e20008011000 */
[----:B------:R0:W-:Y:S01]  /*be80*/  UTMALDG.3D [UR16], [UR40], desc[UR22] ;  /* 0x00001610280075b4 */ /* 0x0001e20008011000 */
[----:B------:R0:W-:Y:S02]  /*be90*/  UTMALDG.3D [UR8], [UR40], desc[UR22] ;  /* 0x00001608280075b4 */ /* 0x0001e40008011000 */
[----:B0-----:R-:W-:Y:S05]  /*bea0*/  @P3 BRA `(.L_x_295) ;  /* 0xfffffffc00183947 */ /* 0x001fea000383ffff */
.L_x_291:
[----:B------:R-:W-:Y:S05]  /*beb0*/  BSYNC B1 ;  /* 0x0000000000017941 */ /* 0x000fea0003800000 */
.L_x_290:
[----:B------:R-:W-:Y:S01]  /*bec0*/  LOP3.LUT P3, RZ, R11, 0xff, RZ, 0xc0, !PT ;  /* 0x000000ff0bff7812 */ /* 0x000fe2000786c0ff */
[----:B------:R-:W-:Y:S01]  /*bed0*/  IMAD.IADD R0, R13, 0x1, R0 ;  /* 0x000000010d007824 */ /* 0x000fe200078e0200 */
[----:B------:R-:W-:Y:S01]  /*bee0*/  IADD3 R16, P4, R16, UR30, RZ ;  /* 0x0000001e10107c10 */ /* 0x000fe2000ff9e0ff */
[----:B------:R-:W-:Y:S01]  /*bef0*/  ULDC.64 UR8, c[0x0][0x650] ;  /* 0x0001940000087ab9 */ /* 0x000fe20000000a00 */
[----:B------:R-:W-:Y:S01]  /*bf00*/  BSSY B1, `(.L_x_296) ;  /* 0x000006b000017945 */ /* 0x000fe20003800000 */
[----:B------:R-:W-:Y:S01]  /*bf10*/  IMAD.MOV.U32 R7, RZ, RZ, -0x1 ;  /* 0xffffffffff077424 */ /* 0x000fe200078e00ff */
[----:B------:R-:W-:Y:S01]  /*bf20*/  SHF.R.U32.HI R4, RZ, 0x2, R0 ;  /* 0x00000002ff047819 */ /* 0x000fe20000011600 */
[----:B------:R-:W-:Y:S01]  /*bf30*/  IMAD.MOV.U32 R9, RZ, RZ, -0x1 ;  /* 0xffffffffff097424 */ /* 0x000fe200078e00ff */
[----:B------:R-:W-:Y:S01]  /*bf40*/  ISETP.GT.U32.AND P1, PT, R0, 0x3, PT ;  /* 0x000000030000780c */ /* 0x000fe20003f24070 */
[----:B------:R-:W-:Y:S01]  /*bf50*/  IMAD.MOV.U32 R8, RZ, RZ, -0x1 ;  /* 0xffffffffff087424 */ /* 0x000fe200078e00ff */
[----:B------:R-:W-:-:S02]  /*bf60*/  LOP3.LUT R4, R4, 0x1, RZ, 0xc0, !PT ;  /* 0x0000000104047812 */ /* 0x000fc400078ec0ff */
[----:B------:R-:W-:Y:S01]  /*bf70*/  ISETP.LT.U32.AND P1, PT, R13, 0x4, P1 ;  /* 0x000000040d00780c */ /* 0x000fe20000f21070 */
[----:B------:R-:W0:Y:S01]  /*bf80*/  @P3 S2R R6, SR_CgaCtaId ;  /* 0x0000000000063919 */ /* 0x000e220000008800 */
[----:B------:R-:W-:Y:S02]  /*bf90*/  @P3 MOV R5, 0x400 ;  /* 0x0000040000053802 */ /* 0x000fe40000000f00 */
[----:B------:R-:W-:Y:S02]  /*bfa0*/  IADD3.X R17, R17, UR7, RZ, P4, !PT ;  /* 0x0000000711117c10 */ /* 0x000fe4000a7fe4ff */
[----:B------:R-:W-:Y:S02]  /*bfb0*/  ISETP.GE.U32.AND P4, PT, R16, UR8, PT ;  /* 0x0000000810007c0c */ /* 0x000fe4000bf86070 */
[----:B------:R-:W-:Y:S02]  /*bfc0*/  LOP3.LUT R0, R0, 0x3, RZ, 0xc0, !PT ;  /* 0x0000000300007812 */ /* 0x000fe400078ec0ff */
[----:B------:R-:W-:-:S02]  /*bfd0*/  PRMT R11, RZ, 0x7610, R11 ;  /* 0x00007610ff0b7816 */ /* 0x000fc4000000000b */
[----:B0-----:R-:W-:-:S04]  /*bfe0*/  @P3 LEA R5, R6, R5, 0x18 ;  /* 0x0000000506053211 */ /* 0x001fc800078ec0ff */
[----:B------:R0:W-:Y:S01]  /*bff0*/  @P3 SYNCS.ARRIVE.TRANS64.A1T0 RZ, [R5+URZ+0x58], RZ ;  /* 0x000058ff05ff39a7 */ /* 0x0001e2000810003f */
[----:B------:R-:W-:Y:S02]  /*c000*/  ISETP.NE.U32.AND P3, PT, R4, 0x1, PT ;  /* 0x000000010400780c */ /* 0x000fe40003f65070 */
[----:B------:R-:W-:Y:S02]  /*c010*/  SEL R4, RZ, 0x1, !P1 ;  /* 0x00000001ff047807 */ /* 0x000fe40004800000 */
[----:B------:R-:W-:Y:S02]  /*c020*/  ISETP.GE.U32.AND.EX P1, PT, R17, UR9, PT, P4 ;  /* 0x0000000911007c0c */ /* 0x000fe4000bf26140 */
[----:B------:R-:W-:-:S04]  /*c030*/  ISETP.GT.U32.AND P3, PT, R13, 0x3, !P3 ;  /* 0x000000030d00780c */ /* 0x000fc80005f64070 */
[----:B0-----:R-:W-:-:S04]  /*c040*/  SEL R5, RZ, 0x1, !P3 ;  /* 0x00000001ff057807 */ /* 0x001fc80005800000 */
[--C-:B------:R-:W-:Y:S02]  /*c050*/  LOP3.LUT R3, R5, R3, R4.reuse, 0x96, !PT ;  /* 0x0000000305037212 */ /* 0x100fe400078e9604 */
[----:B------:R-:W-:Y:S01]  /*c060*/  PRMT R4, RZ, 0x7610, R4 ;  /* 0x00007610ff047816 */ /* 0x000fe20000000004 */
[----:B------:R-:W-:Y:S06]  /*c070*/  @P1 BRA `(.L_x_297) ;  /* 0x00000004004c1947 */ /* 0x000fec0003800000 */
[----:B------:R-:W-:Y:S01]  /*c080*/  ULDC.64 UR8, c[0x0][0x628] ;  /* 0x00018a0000087ab9 */ /* 0x000fe20000000a00 */
[----:B------:R-:W0:Y:S01]  /*c090*/  S2R R14, SR_CTAID.X ;  /* 0x00000000000e7919 */ /* 0x000e220000002500 */
[----:B------:R-:W-:Y:S01]  /*c0a0*/  ISETP.NE.U32.AND P1, PT, RZ, UR8, PT ;  /* 0x00000008ff007c0c */ /* 0x000fe2000bf25070 */
[----:B------:R-:W-:Y:S01]  /*c0b0*/  ULDC UR11, c[0x0][0x630] ;  /* 0x00018c00000b7ab9 */ /* 0x000fe20000000800 */
[----:B------:R-:W-:Y:S01]  /*c0c0*/  IMAD.MOV.U32 R4, RZ, RZ, R16 ;  /* 0x000000ffff047224 */ /* 0x000fe200078e0010 */
[----:B------:R-:W1:Y:S01]  /*c0d0*/  S2R R12, SR_CTAID.Y ;  /* 0x00000000000c7919 */ /* 0x000e620000002600 */
[----:B------:R-:W-:Y:S02]  /*c0e0*/  ISETP.NE.AND.EX P1, PT, RZ, UR9, PT, P1 ;  /* 0x00000009ff007c0c */ /* 0x000fe4000bf25310 */
[----:B------:R-:W-:-:S11]  /*c0f0*/  MOV R5, R17 ;  /* 0x0000001100057202 */ /* 0x000fd60000000f00 */
[----:B------:R-:W-:Y:S05]  /*c100*/  @!P1 BRA `(.L_x_298) ;  /* 0x0000000000289947 */ /* 0x000fea0003800000 */
[----:B------:R-:W-:Y:S02]  /*c110*/  ULDC UR10, c[0x0][0x634] ;  /* 0x00018d00000a7ab9 */ /* 0x000fe40000000800 */
[----:B------:R-:W-:-:S05]  /*c120*/  IADD3 R9, P1, R16, UR10, RZ ;  /* 0x0000000a10097c10 */ /* 0x000fca000ff3e0ff */
[----:B------:R-:W-:-:S04]  /*c130*/  IMAD.X R15, RZ, RZ, R17, P1 ;  /* 0x000000ffff0f7224 */ /* 0x000fc800008e0611 */
[----:B------:R-:W-:-:S04]  /*c140*/  IMAD.WIDE.U32 R6, R15, UR8, RZ ;  /* 0x000000080f067c25 */ /* 0x000fc8000f8e00ff */
[----:B------:R-:W-:-:S04]  /*c150*/  IMAD.WIDE.U32 R6, P1, R9, UR9, R6 ;  /* 0x0000000909067c25 */ /* 0x000fc8000f820006 */
[----:B------:R-:W-:-:S04]  /*c160*/  IMAD.WIDE.U32 R8, R9, UR8, RZ ;  /* 0x0000000809087c25 */ /* 0x000fc8000f8e00ff */
[----:B------:R-:W-:Y:S01]  /*c170*/  IMAD.X R5, RZ, RZ, RZ, P1 ;  /* 0x000000ffff057224 */ /* 0x000fe200008e06ff */
[----:B------:R-:W-:Y:S01]  /*c180*/  IADD3 RZ, P1, R9, R6, RZ ;  /* 0x0000000609ff7210 */ /* 0x000fe20007f3e0ff */
[----:B------:R-:W-:-:S04]  /*c190*/  IMAD.MOV.U32 R4, RZ, RZ, R7 ;  /* 0x000000ffff047224 */ /* 0x000fc800078e0007 */
[----:B------:R-:W-:-:S08]  /*c1a0*/  IMAD.WIDE.U32.X R4, R15, UR9, R4, P1 ;  /* 0x000000090f047c25 */ /* 0x000fd000088e0404 */
.L_x_298:
[--C-:B------:R-:W-:Y:S01]  /*c1b0*/  SHF.R.U64 R8, R4, UR11, R5.reuse ;  /* 0x0000000b04087c19 */ /* 0x100fe20008001205 */
[----:B------:R-:W-:Y:S01]  /*c1c0*/  ULDC.64 UR8, c[0x0][0x620] ;  /* 0x0001880000087ab9 */ /* 0x000fe20000000a00 */
[----:B------:R-:W-:Y:S01]  /*c1d0*/  SHF.R.U32.HI R4, RZ, UR11, R5 ;  /* 0x0000000bff047c19 */ /* 0x000fe20008011605 */
[----:B------:R-:W2:Y:S01]  /*c1e0*/  LDC R25, c[0x0][0x144] ;  /* 0x00005100ff197b82 */ /* 0x000ea20000000800 */
[----:B------:R-:W-:Y:S01]  /*c1f0*/  IADD3 R7, P1, RZ, -R8, RZ ;  /* 0x80000008ff077210 */ /* 0x000fe20007f3e0ff */
[----:B------:R-:W-:Y:S01]  /*c200*/  ULDC.64 UR12, c[0x0][0x640] ;  /* 0x00019000000c7ab9 */ /* 0x000fe20000000a00 */
[----:B0-----:R-:W-:Y:S01]  /*c210*/  I2FP.F32.U32 R9, R14 ;  /* 0x0000000e00097245 */ /* 0x001fe20000201000 */
[----:B------:R-:W-:Y:S02]  /*c220*/  ULDC UR10, c[0x0][0x608] ;  /* 0x00018200000a7ab9 */ /* 0x000fe40000000800 */
[----:B------:R-:W-:Y:S01]  /*c230*/  IMAD.X R4, RZ, RZ, ~R4, P1 ;  /* 0x000000ffff047224 */ /* 0x000fe200008e0e04 */
[----:B------:R-:W-:Y:S01]  /*c240*/  ISETP.NE.U32.AND P1, PT, RZ, UR12, PT ;  /* 0x0000000cff007c0c */ /* 0x000fe2000bf25070 */
[----:B------:R-:W0:Y:S02]  /*c250*/  LDC R21, c[0x0][0x148] ;  /* 0x00005200ff157b82 */ /* 0x000e240000000800 */
[----:B------:R-:W-:Y:S01]  /*c260*/  IMAD R6, R4, UR8, RZ ;  /* 0x0000000804067c24 */ /* 0x000fe2000f8e02ff */
[----:B------:R-:W-:Y:S01]  /*c270*/  ISETP.NE.AND.EX P1, PT, RZ, UR13, PT, P1 ;  /* 0x0000000dff007c0c */ /* 0x000fe2000bf25310 */
[----:B------:R-:W-:Y:S01]  /*c280*/  IMAD.WIDE.U32 R4, R7, UR8, R16 ;  /* 0x0000000807047c25 */ /* 0x000fe2000f8e0010 */
[----:B------:R-:W-:-:S03]  /*c290*/  ULDC UR8, c[0x0][0x150] ;  /* 0x0000540000087ab9 */ /* 0x000fc60000000800 */
[----:B------:R-:W-:Y:S02]  /*c2a0*/  IMAD R7, R7, UR9, R6 ;  /* 0x0000000907077c24 */ /* 0x000fe4000f8e0206 */
[----:B------:R-:W-:Y:S01]  /*c2b0*/  FMUL R6, R9, UR8 ;  /* 0x0000000809067c20 */ /* 0x000fe20008400000 */
[----:B------:R-:W-:Y:S01]  /*c2c0*/  ULDC UR8, c[0x0][0x618] ;  /* 0x0001860000087ab9 */ /* 0x000fe20000000800 */
[----:B------:R-:W-:Y:S01]  /*c2d0*/  ULDC UR9, c[0x0][0x154] ;  /* 0x0000550000097ab9 */ /* 0x000fe20000000800 */
[----:B------:R-:W-:-:S03]  /*c2e0*/  IMAD.IADD R5, R5, 0x1, R7 ;  /* 0x0000000105057824 */ /* 0x000fc600078e0207 */
[----:B------:R-:W3:Y:S02]  /*c2f0*/  F2I.U32.TRUNC.NTZ R6, R6 ;  /* 0x0000000600067305 */ /* 0x000ee4000020f000 */
[----:B------:R-:W-:Y:S02]  /*c300*/  SHF.R.U64 R9, R4, UR8, R5 ;  /* 0x0000000804097c19 */ /* 0x000fe40008001205 */
[----:B-1----:R-:W-:-:S05]  /*c310*/  I2FP.F32.U32 R4, R12 ;  /* 0x0000000c00047245 */ /* 0x002fca0000201000 */
[----:B------:R-:W-:Y:S01]  /*c320*/  FMUL R22, R4, UR9 ;  /* 0x0000000904167c20 */ /* 0x000fe20008400000 */
[----:B------:R-:W-:Y:S01]  /*c330*/  SHF.R.U32.HI R4, RZ, UR8, R5 ;  /* 0x00000008ff047c19 */ /* 0x000fe20008011605 */
[----:B------:R-:W-:-:S03]  /*c340*/  ULDC UR8, c[0x0][0x658] ;  /* 0x0001960000087ab9 */ /* 0x000fc60000000800 */
[--C-:B------:R-:W-:Y:S01]  /*c350*/  SHF.R.U64 R20, R9, UR10, R4.reuse ;  /* 0x0000000a09147c19 */ /* 0x100fe20008001204 */
[----:B------:R-:W1:Y:S01]  /*c360*/  F2I.U32.TRUNC.NTZ R22, R22 ;  /* 0x0000001600167305 */ /* 0x000e62000020f000 */
[----:B------:R-:W-:Y:S01]  /*c370*/  SHF.R.U32.HI R5, RZ, UR10, R4 ;  /* 0x0000000aff057c19 */ /* 0x000fe20008011604 */
[----:B---3--:R-:W-:-:S03]  /*c380*/  IMAD.MOV R6, RZ, RZ, -R6 ;  /* 0x000000ffff067224 */ /* 0x008fc600078e0a06 */
[--C-:B------:R-:W-:Y:S01]  /*c390*/  SHF.R.U64 R15, R20, UR8, R5.reuse ;  /* 0x00000008140f7c19 */ /* 0x100fe20008001205 */
[----:B--2---:R-:W-:Y:S01]  /*c3a0*/  IMAD R14, R25, R6, R14 ;  /* 0x00000006190e7224 */ /* 0x004fe200078e020e */
[----:B------:R-:W-:-:S03]  /*c3b0*/  SHF.R.U32.HI R23, RZ, UR8, R5 ;  /* 0x00000008ff177c19 */ /* 0x000fc60008011605 */
[----:B------:R-:W-:Y:S02]  /*c3c0*/  IMAD.MOV.U32 R4, RZ, RZ, R15 ;  /* 0x000000ffff047224 */ /* 0x000fe400078e000f */
[----:B------:R-:W-:Y:S01]  /*c3d0*/  IMAD.MOV.U32 R5, RZ, RZ, R23 ;  /* 0x000000ffff057224 */ /* 0x000fe200078e0017 */
[----:B-1----:R-:W-:Y:S06]  /*c3e0*/  @!P1 BRA `(.L_x_299) ;  /* 0x0000000000289947 */ /* 0x002fec0003800000 */
[----:B------:R-:W-:Y:S02]  /*c3f0*/  ULDC UR8, c[0x0][0x64c] ;  /* 0x0001930000087ab9 */ /* 0x000fe40000000800 */
[----:B------:R-:W-:-:S04]  /*c400*/  IADD3 R5, P1, R15, UR8, RZ ;  /* 0x000000080f057c10 */ /* 0x000fc8000ff3e0ff */
[----:B------:R-:W-:-:S05]  /*c410*/  IADD3.X R23, RZ, R23, RZ, P1, !PT ;  /* 0x00000017ff177210 */ /* 0x000fca0000ffe4ff */
[----:B------:R-:W-:-:S04]  /*c420*/  IMAD.WIDE.U32 R6, R23, UR12, RZ ;  /* 0x0000000c17067c25 */ /* 0x000fc8000f8e00ff */
[----:B------:R-:W-:-:S04]  /*c430*/  IMAD.WIDE.U32 R6, P1, R5, UR13, R6 ;  /* 0x0000000d05067c25 */ /* 0x000fc8000f820006 */
[----:B------:R-:W-:-:S04]  /*c440*/  IMAD.WIDE.U32 R4, R5, UR12, RZ ;  /* 0x0000000c05047c25 */ /* 0x000fc8000f8e00ff */
[----:B------:R-:W-:Y:S01]  /*c450*/  IMAD.MOV.U32 R4, RZ, RZ, R7 ;  /* 0x000000ffff047224 */ /* 0x000fe200078e0007 */
[----:B------:R-:W-:Y:S01]  /*c460*/  IADD3 RZ, P3, R5, R6, RZ ;  /* 0x0000000605ff7210 */ /* 0x000fe20007f7e0ff */
[----:B------:R-:W-:-:S04]  /*c470*/  IMAD.X R5, RZ, RZ, RZ, P1 ;  /* 0x000000ffff057224 */ /* 0x000fc800008e06ff */
[----:B------:R-:W-:-:S08]  /*c480*/  IMAD.WIDE.U32.X R4, R23, UR13, R4, P3 ;  /* 0x0000000d17047c25 */ /* 0x000fd000098e0404 */
.L_x_299:
[----:B------:R-:W-:Y:S01]  /*c490*/  ISETP.NE.AND P1, PT, R2, 0x1, PT ;  /* 0x000000010200780c */ /* 0x000fe20003f25270 */
[----:B------:R-:W-:Y:S01]  /*c4a0*/  ULDC UR8, c[0x0][0x648] ;  /* 0x0001920000087ab9 */ /* 0x000fe20000000800 */
[----:B------:R-:W-:Y:S01]  /*c4b0*/  LOP3.LUT R20, R20, UR6, RZ, 0xc0, !PT ;  /* 0x0000000614147c12 */ /* 0x000fe2000f8ec0ff */
[----:B------:R-:W-:Y:S01]  /*c4c0*/  IMAD.MOV R22, RZ, RZ, -R22 ;  /* 0x000000ffff167224 */ /* 0x000fe200078e0a16 */
[----:B------:R-:W-:Y:S01]  /*c4d0*/  SHF.R.U64 R5, R4, UR8, R5 ;  /* 0x0000000804057c19 */ /* 0x000fe20008001205 */
[----:B------:R-:W-:Y:S01]  /*c4e0*/  ULDC UR8, c[0x0][0x638] ;  /* 0x00018e0000087ab9 */ /* 0x000fe20000000800 */
[----:B------:R-:W-:Y:S01]  /*c4f0*/  LOP3.LUT R6, R9, UR4, RZ, 0xc0, !PT ;  /* 0x0000000409067c12 */ /* 0x000fe2000f8ec0ff */
[----:B------:R-:W-:Y:S02]  /*c500*/  ULDC UR9, c[0x0][0x610] ;  /* 0x0001840000097ab9 */ /* 0x000fe40000000800 */
[----:B------:R-:W-:Y:S02]  /*c510*/  IMAD.MOV R4, RZ, RZ, -R5 ;  /* 0x000000ffff047224 */ /* 0x000fe400078e0a05 */
[----:B------:R-:W-:-:S02]  /*c520*/  IMAD R5, R5, UR5, R20 ;  /* 0x0000000505057c24 */ /* 0x000fc4000f8e0214 */
[----:B0-----:R-:W-:Y:S02]  /*c530*/  @P1 IMAD R14, R21, R22, R12 ;  /* 0x00000016150e1224 */ /* 0x001fe400078e020c */
[----:B------:R-:W-:Y:S01]  /*c540*/  IMAD R15, R4, UR8, R15 ;  /* 0x00000008040f7c24 */ /* 0x000fe2000f8e020f */
[----:B------:R-:W-:Y:S01]  /*c550*/  ULDC UR8, c[0x0][0x600] ;  /* 0x0001800000087ab9 */ /* 0x000fe20000000800 */
[----:B------:R-:W-:Y:S02]  /*c560*/  IMAD R14, R5, UR9, R14 ;  /* 0x00000009050e7c24 */ /* 0x000fe4000f8e020e */
[----:B------:R-:W-:Y:S02]  /*c570*/  IMAD R15, R15, UR8, R6 ;  /* 0x000000080f0f7c24 */ /* 0x000fe4000f8e0206 */
[----:B------:R-:W-:-:S03]  /*c580*/  IMAD.MOV.U32 R4, RZ, RZ, 0x1 ;  /* 0x00000001ff047424 */ /* 0x000fc600078e00ff */
[----:B------:R-:W-:Y:S02]  /*c590*/  SEL R9, R15, R14, !P1 ;  /* 0x0000000e0f097207 */ /* 0x000fe40004800000 */
[----:B------:R-:W-:-:S07]  /*c5a0*/  SEL R7, R14, R15, !P1 ;  /* 0x0000000f0e077207 */ /* 0x000fce0004800000 */
.L_x_297:
[----:B------:R-:W-:Y:S05]  /*c5b0*/  BSYNC B1 ;  /* 0x0000000000017941 */ /* 0x000fea0003800000 */
.L_x_296:
[----:B------:R-:W-:-:S13]  /*c5c0*/  LOP3.LUT P1, RZ, R4, 0xff, RZ, 0xc0, !PT ;  /* 0x000000ff04ff7812 */ /* 0x000fda000782c0ff */
[----:B------:R-:W-:Y:S05]  /*c5d0*/  @P1 BRA `(.L_x_300) ;  /* 0xfffffff400181947 */ /* 0x000fea000383ffff */
[----:B------:R-:W-:Y:S05]  /*c5e0*/  BSYNC B0 ;  /* 0x0000000000007941 */ /* 0x000fea0003800000 */
.L_x_288:
[----:B------:R-:W-:-:S03]  /*c5f0*/  UMOV UR8, 0xffffffff ;  /* 0xffffffff00087882 */ /* 0x000fc60000000000 */
[----:B------:R-:W-:Y:S05]  /*c600*/  BRA.DIV UR8, `(.L_x_301) ;  /* 0x0000000608187947 */ /* 0x000fea000b800000 */
[----:B------:R-:W-:-:S13]  /*c610*/  ELECT P6, URZ, PT ;  /* 0x00000000003f782f */ /* 0x000fda00038c0000 */
.L_x_315:
[----:B------:R-:W-:Y:S04]  /*c620*/  BSSY B0, `(.L_x_302) ;  /* 0x000002b000007945 */ /* 0x000fe80003800000 */
[----:B------:R-:W-:Y:S05]  /*c630*/  @!P6 BRA `(.L_x_303) ;  /* 0x0000000000a4e947 */ /* 0x000fea0003800000 */
[----:B------:R-:W-:-:S04]  /*c640*/  LOP3.LUT R19, R19, 0x2, RZ, 0xfc, !PT ;  /* 0x0000000213137812 */ /* 0x000fc800078efcff */
[----:B------:R-:W-:-:S13]  /*c650*/  ISETP.NE.AND P0, PT, R19, 0x3, PT ;  /* 0x000000031300780c */ /* 0x000fda0003f05270 */
[----:B------:R-:W-:Y:S05]  /*c660*/  @!P0 BRA `(.L_x_304) ;  /* 0x0000000000048947 */ /* 0x000fea0003800000 */
[----:B------:R-:W-:Y:S01]  /*c670*/  BPT.TRAP 0x1 ;  /* 0x000000040000795c */ /* 0x000fe20000300000 */
.L_x_304:
[----:B------:R-:W0:Y:S01]  /*c680*/  S2R R5, SR_CgaCtaId ;  /* 0x0000000000057919 */ /* 0x000e220000008800 */
[----:B------:R-:W-:Y:S02]  /*c690*/  MOV R2, 0x400 ;  /* 0x0000040000027802 */ /* 0x000fe40000000f00 */
[----:B------:R-:W-:Y:S02]  /*c6a0*/  SHF.L.U32 R4, R3, 0x1f, RZ ;  /* 0x0000001f03047819 */ /* 0x000fe400000006ff */
[----:B0-----:R-:W-:-:S05]  /*c6b0*/  LEA R5, R5, R2, 0x18 ;  /* 0x0000000205057211 */ /* 0x001fca00078ec0ff */
[----:B------:R-:W-:-:S04]  /*c6c0*/  VIADD R5, R5, 0x20 ;  /* 0x0000002005057836 */ /* 0x000fc80000000000 */
[C---:B------:R-:W-:Y:S02]  /*c6d0*/  IMAD R7, R0.reuse, 0x8, R5 ;  /* 0x0000000800077824 */ /* 0x040fe400078e0205 */
[----:B------:R-:W-:Y:S02]  /*c6e0*/  VIADD R0, R0, 0x1 ;  /* 0x0000000100007836 */ /* 0x000fe40000000000 */
[----:B------:R-:W0:Y:S03]  /*c6f0*/  SYNCS.PHASECHK.TRANS64.TRYWAIT P0, [R7+URZ], R4 ;  /* 0x00000004070075a7 */ /* 0x000e26000800017f */
[----:B------:R-:W-:-:S04]  /*c700*/  ISETP.NE.AND P1, PT, R0, 0x4, PT ;  /* 0x000000040000780c */ /* 0x000fc80003f25270 */
[----:B------:R-:W-:Y:S02]  /*c710*/  SEL R2, RZ, 0x1, P1 ;  /* 0x00000001ff027807 */ /* 0x000fe40000800000 */
[----:B------:R-:W-:Y:S02]  /*c720*/  SEL R0, R0, RZ, P1 ;  /* 0x000000ff00007207 */ /* 0x000fe40000800000 */
[----:B------:R-:W-:Y:S02]  /*c730*/  LOP3.LUT R9, R3, R2, RZ, 0x3c, !PT ;  /* 0x0000000203097212 */ /* 0x000fe400078e3cff */
[----:B------:R-:W-:Y:S02]  /*c740*/  LEA R6, R0, R5, 0x3 ;  /* 0x0000000500067211 */ /* 0x000fe400078e18ff */
[----:B------:R-:W-:Y:S01]  /*c750*/  SHF.L.U32 R3, R9, 0x1f, RZ ;  /* 0x0000001f09037819 */ /* 0x000fe200000006ff */
[----:B0-----:R-:W-:Y:S06]  /*c760*/  @!P0 BRA `(.L_x_305) ;  /* 0x0000000000e08947 */ /* 0x001fec0003800000 */
.L_x_316:
[----:B------:R-:W1:Y:S01]  /*c770*/  SYNCS.PHASECHK.TRANS64.TRYWAIT P0, [R6+URZ], R3 ;  /* 0x00000003060075a7 */ /* 0x000e62000800017f */
[----:B------:R-:W-:-:S05]  /*c780*/  VIADD R0, R0, 0x1 ;  /* 0x0000000100007836 */ /* 0x000fca0000000000 */
[----:B------:R-:W-:-:S04]  /*c790*/  ISETP.NE.AND P1, PT, R0, 0x4, PT ;  /* 0x000000040000780c */ /* 0x000fc80003f25270 */
[----:B------:R-:W-:Y:S02]  /*c7a0*/  SEL R2, RZ, 0x1, P1 ;  /* 0x00000001ff027807 */ /* 0x000fe40000800000 */
[----:B------:R-:W-:Y:S02]  /*c7b0*/  SEL R0, R0, RZ, P1 ;  /* 0x000000ff00007207 */ /* 0x000fe40000800000 */
[----:B------:R-:W-:-:S03]  /*c7c0*/  LOP3.LUT R9, R9, R2, RZ, 0x3c, !PT ;  /* 0x0000000209097212 */ /* 0x000fc600078e3cff */
[----:B0-----:R-:W-:Y:S01]  /*c7d0*/  IMAD R7, R0, 0x8, R5 ;  /* 0x0000000800077824 */ /* 0x001fe200078e0205 */
[----:B------:R-:W-:Y:S01]  /*c7e0*/  SHF.L.U32 R4, R9, 0x1f, RZ ;  /* 0x0000001f09047819 */ /* 0x000fe200000006ff */
[----:B-1----:R-:W-:Y:S06]  /*c7f0*/  @!P0 BRA `(.L_x_306) ;  /* 0x0000000000d08947 */ /* 0x002fec0003800000 */
.L_x_317:
[----:B------:R-:W1:Y:S01]  /*c800*/  SYNCS.PHASECHK.TRANS64.TRYWAIT P0, [R7+URZ], R4 ;  /* 0x00000004070075a7 */ /* 0x000e62000800017f */
[----:B------:R-:W-:-:S05]  /*c810*/  VIADD R0, R0, 0x1 ;  /* 0x0000000100007836 */ /* 0x000fca0000000000 */
[----:B------:R-:W-:-:S04]  /*c820*/  ISETP.NE.AND P1, PT, R0, 0x4, PT ;  /* 0x000000040000780c */ /* 0x000fc80003f25270 */
[----:B------:R-:W-:Y:S02]  /*c830*/  SEL R2, RZ, 0x1, P1 ;  /* 0x00000001ff027807 */ /* 0x000fe40000800000 */
[----:B------:R-:W-:Y:S02]  /*c840*/  SEL R0, R0, RZ, P1 ;  /* 0x000000ff00007207 */ /* 0x000fe40000800000 */
[----:B------:R-:W-:Y:S01]  /*c850*/  LOP3.LUT R2, R9, R2, RZ, 0x3c, !PT ;  /* 0x0000000209027212 */ /* 0x000fe200078e3cff */
[----:B-1----:R-:W-:Y:S06]  /*c860*/  @!P0 BRA `(.L_x_307) ;  /* 0x0000000000c88947 */ /* 0x002fec0003800000 */
.L_x_318:
[----:B------:R-:W-:Y:S01]  /*c870*/  IMAD R5, R0, 0x8, R5 ;  /* 0x0000000800057824 */ /* 0x000fe200078e0205 */
[----:B------:R-:W-:-:S07]  /*c880*/  SHF.L.U32 R0, R2, 0x1f, RZ ;  /* 0x0000001f02007819 */ /* 0x000fce00000006ff */
.L_x_308:
[----:B--2---:R2:W3:Y:S02]  /*c890*/  SYNCS.PHASECHK.TRANS64.TRYWAIT P0, [R5+URZ], R0 ;  /* 0x00000000050075a7 */ /* 0x0044e4000800017f */
[----:B---3--:R-:W-:Y:S05]  /*c8a0*/  @!P0 NANOSLEEP.SYNCS 0x989680 ;  /* 0x009896800000895d */ /* 0x008fea0003900000 */
[----:B------:R-:W3:Y:S02]  /*c8b0*/  @!P0 SYNCS.PHASECHK.TRANS64 P0, [R5+URZ], R0 ;  /* 0x00000000050085a7 */ /* 0x000ee4000800007f */
[----:B---3--:R-:W-:Y:S05]  /*c8c0*/  @!P0 BRA `(.L_x_308) ;  /* 0xfffffffc00f08947 */ /* 0x008fea000383ffff */
.L_x_303:
[----:B------:R-:W-:Y:S05]  /*c8d0*/  BSYNC B0 ;  /* 0x0000000000007941 */ /* 0x000fea0003800000 */
.L_x_302:
[----:B------:R-:W-:Y:S05]  /*c8e0*/  EXIT ;  /* 0x000000000000794d */ /* 0x000fea0003800000 */
.L_x_17:
[----:B---3--:R3:W4:Y:S02]  /*c8f0*/  SYNCS.PHASECHK.TRANS64.TRYWAIT P1, [R3+URZ], R0 ;  /* 0x00000000030075a7 */ /* 0x008724000802017f */
[----:B----4-:R-:W-:Y:S05]  /*c900*/  @!P1 NANOSLEEP.SYNCS 0x989680 ;  /* 0x009896800000995d */ /* 0x010fea0003900000 */
[----:B------:R-:W4:Y:S02]  /*c910*/  @!P1 SYNCS.PHASECHK.TRANS64 P1, [R3+URZ], R0 ;  /* 0x00000000030095a7 */ /* 0x000f24000802007f */
[----:B----4-:R-:W-:Y:S05]  /*c920*/  @!P1 BRA `(.L_x_17) ;  /* 0xfffffffc00f09947 */ /* 0x010fea000383ffff */
[----:B------:R-:W-:Y:S05]  /*c930*/  BRA `(.L_x_16) ;  /* 0xffffff4800347947 */ /* 0x000fea000383ffff */
.L_x_22:
[----:B-1----:R-:W-:-:S04]  /*c940*/  IMAD.U32 R4, RZ, RZ, UR9 ;  /* 0x00000009ff047e24 */ /* 0x002fc8000f8e00ff */
[----:B------:R1:W2:Y:S03]  /*c950*/  SYNCS.PHASECHK.TRANS64.TRYWAIT P1, [R4+URZ], R3 ;  /* 0x00000003040075a7 */ /* 0x0002a6000802017f */
[----:B--2---:R-:W-:Y:S05]  /*c960*/  @!P1 NANOSLEEP.SYNCS 0x989680 ;  /* 0x009896800000995d */ /* 0x004fea0003900000 */
[----:B------:R-:W2:Y:S02]  /*c970*/  @!P1 SYNCS.PHASECHK.TRANS64 P1, [R4+URZ], R3 ;  /* 0x00000003040095a7 */ /* 0x000ea4000802007f */
[----:B--2---:R-:W-:Y:S05]  /*c980*/  @!P1 BRA `(.L_x_22) ;  /* 0xfffffffc00ec9947 */ /* 0x004fea000383ffff */
[----:B------:R-:W-:Y:S05]  /*c990*/  BRA `(.L_x_21) ;  /* 0xffffff5000287947 */ /* 0x000fea000383ffff */
.L_x_289:
[----:B------:R-:W-:Y:S01]  /*c9a0*/  BSSY B1, `(.L_x_309) ;  /* 0x0000006000017945 */ /* 0x000fe20003800000 */
[----:B------:R-:W-:-:S07]  /*c9b0*/  IMAD.MOV.U32 R15, RZ, RZ, -0x1 ;  /* 0xffffffffff0f7424 */ /* 0x000fce00078e00ff */
[----:B------:R-:W-:Y:S05]  /*c9c0*/  WARPSYNC.COLLECTIVE R15, `(.L_x_310) ;  /* 0x000000000f0c7348 */ /* 0x000fea0003c00000 */
[----:B------:R-:W-:Y:S02]  /*c9d0*/  ELECT P6, UR62, PT ;  /* 0x00000000003e782f */ /* 0x000fe400038c0000 */
[----:B------:R-:W-:Y:S01]  /*c9e0*/  MOV R14, UR62 ;  /* 0x0000003e000e7c02 */ /* 0x000fe20008000f00 */
[----:B------:R-:W-:Y:S10]  /*c9f0*/  ENDCOLLECTIVE ;  /* 0x000000000000791b */ /* 0x000ff40003800000 */
.L_x_310:
[----:B------:R-:W-:Y:S05]  /*ca00*/  BSYNC B1 ;  /* 0x0000000000017941 */ /* 0x000fea0003800000 */
.L_x_309:
[----:B------:R-:W-:Y:S05]  /*ca10*/  BRA `(.L_x_311) ;  /* 0xfffffff000147947 */ /* 0x000fea000383ffff */
.L_x_292:
[----:B0-----:R0:W1:Y:S02]  /*ca20*/  SYNCS.PHASECHK.TRANS64.TRYWAIT P1, [R12+URZ+0x20], R7 ;  /* 0x000020070c0075a7 */ /* 0x001064000802017f */
[----:B-1----:R-:W-:Y:S05]  /*ca30*/  @!P1 NANOSLEEP.SYNCS 0x989680 ;  /* 0x009896800000995d */ /* 0x002fea0003900000 */
[----:B------:R-:W1:Y:S02]  /*ca40*/  @!P1 SYNCS.PHASECHK.TRANS64 P1, [R12+URZ+0x20], R7 ;  /* 0x000020070c0095a7 */ /* 0x000e64000802007f */
[----:B-1----:R-:W-:Y:S05]  /*ca50*/  @!P1 BRA `(.L_x_292) ;  /* 0xfffffffc00f09947 */ /* 0x002fea000383ffff */
[----:B------:R-:W-:Y:S05]  /*ca60*/  BRA `(.L_x_312) ;  /* 0xfffffff000487947 */ /* 0x000fea000383ffff */
.L_x_301:
[----:B------:R-:W-:Y:S01]  /*ca70*/  BSSY B0, `(.L_x_313) ;  /* 0x0000006000007945 */ /* 0x000fe20003800000 */
[----:B------:R-:W-:-:S07]  /*ca80*/  IMAD.MOV.U32 R15, RZ, RZ, -0x1 ;  /* 0xffffffffff0f7424 */ /* 0x000fce00078e00ff */
[----:B------:R-:W-:Y:S05]  /*ca90*/  WARPSYNC.COLLECTIVE R15, `(.L_x_314) ;  /* 0x000000000f0c7348 */ /* 0x000fea0003c00000 */
[----:B------:R-:W-:Y:S02]  /*caa0*/  ELECT P6, UR62, PT ;  /* 0x00000000003e782f */ /* 0x000fe400038c0000 */
[----:B------:R-:W-:Y:S01]  /*cab0*/  MOV R14, UR62 ;  /* 0x0000003e000e7c02 */ /* 0x000fe20008000f00 */
[----:B------:R-:W-:Y:S10]  /*cac0*/  ENDCOLLECTIVE ;  /* 0x000000000000791b */ /* 0x000ff40003800000 */
.L_x_314:
[----:B------:R-:W-:Y:S05]  /*cad0*/  BSYNC B0 ;  /* 0x0000000000007941 */ /* 0x000fea0003800000 */
.L_x_313:
[----:B------:R-:W-:Y:S05]  /*cae0*/  BRA `(.L_x_315) ;  /* 0xfffffff800cc7947 */ /* 0x000fea000383ffff */
.L_x_305:
[----:B0-----:R0:W1:Y:S02]  /*caf0*/  SYNCS.PHASECHK.TRANS64.TRYWAIT P0, [R7+URZ], R4 ;  /* 0x00000004070075a7 */ /* 0x001064000800017f */
[----:B-1----:R-:W-:Y:S05]  /*cb00*/  @!P0 NANOSLEEP.SYNCS 0x989680 ;  /* 0x009896800000895d */ /* 0x002fea0003900000 */
[----:B------:R-:W1:Y:S02]  /*cb10*/  @!P0 SYNCS.PHASECHK.TRANS64 P0, [R7+URZ], R4 ;  /* 0x00000004070085a7 */ /* 0x000e64000800007f */
[----:B-1----:R-:W-:Y:S05]  /*cb20*/  @!P0 BRA `(.L_x_305) ;  /* 0xfffffffc00f08947 */ /* 0x002fea000383ffff */
[----:B------:R-:W-:Y:S05]  /*cb30*/  BRA `(.L_x_316) ;  /* 0xfffffffc000c7947 */ /* 0x000fea000383ffff */
.L_x_306:
[----:B0-----:R0:W1:Y:S02]  /*cb40*/  SYNCS.PHASECHK.TRANS64.TRYWAIT P0, [R6+URZ], R3 ;  /* 0x00000003060075a7 */ /* 0x001064000800017f */
[----:B-1----:R-:W-:Y:S05]  /*cb50*/  @!P0 NANOSLEEP.SYNCS 0x989680 ;  /* 0x009896800000895d */ /* 0x002fea0003900000 */
[----:B------:R-:W1:Y:S02]  /*cb60*/  @!P0 SYNCS.PHASECHK.TRANS64 P0, [R6+URZ], R3 ;  /* 0x00000003060085a7 */ /* 0x000e64000800007f */
[----:B-1----:R-:W-:Y:S05]  /*cb70*/  @!P0 BRA `(.L_x_306) ;  /* 0xfffffffc00f08947 */ /* 0x002fea000383ffff */
[----:B------:R-:W-:Y:S05]  /*cb80*/  BRA `(.L_x_317) ;  /* 0xfffffffc001c7947 */ /* 0x000fea000383ffff */
.L_x_307:
[----:B-1----:R1:W2:Y:S02]  /*cb90*/  SYNCS.PHASECHK.TRANS64.TRYWAIT P0, [R7+URZ], R4 ;  /* 0x00000004070075a7 */ /* 0x0022a4000800017f */
[----:B--2---:R-:W-:Y:S05]  /*cba0*/  @!P0 NANOSLEEP.SYNCS 0x989680 ;  /* 0x009896800000895d */ /* 0x004fea0003900000 */
[----:B------:R-:W2:Y:S02]  /*cbb0*/  @!P0 SYNCS.PHASECHK.TRANS64 P0, [R7+URZ], R4 ;  /* 0x00000004070085a7 */ /* 0x000ea4000800007f */
[----:B--2---:R-:W-:Y:S05]  /*cbc0*/  @!P0 BRA `(.L_x_307) ;  /* 0xfffffffc00f08947 */ /* 0x004fea000383ffff */
[----:B------:R-:W-:Y:S05]  /*cbd0*/  BRA `(.L_x_318) ;  /* 0xfffffffc00247947 */ /* 0x000fea000383ffff */
.L_x_319:
[----:B------:R-:W-:-:S00]  /*cbe0*/  BRA `(.L_x_319) ;  /* 0xfffffffc00fc7947 */ /* 0x000fc0000383ffff */
[----:B------:R-:W-:-:S00]  /*cbf0*/  NOP ;  /* 0x0000000000007918 */ /* 0x000fc00000000000 */
        /* <DEDUP_REMOVED lines=8> */
.L_x_320:


//--------------------- .nv.global.init           --------------------------
	.section	.nv.global.init,"aw",@progbits
.nv.global.init:
	.type		$str$22,@object
	.size		$str$22,($str$23 - $str$22)
$str$22:
        /*0000*/ 	.byte	0x6b, 0x5f, 0x74, 0x69, 0x6c, 0x65, 0x5f, 0x63, 0x6f, 0x75, 0x6e, 0x74, 0x20, 0x3e, 0x3d, 0x20
        /*0010*/ 	.byte	0x31, 0x00
	.type		$str$23,@object
	.size		$str$23,(__unnamed_1 - $str$23)
$str$23:
        /*0012*/ 	.byte	0x2f, 0x74, 0x6d, 0x70, 0x2f, 0x63, 0x75, 0x74, 0x6c, 0x61, 0x73, 0x73, 0x5f, 0x73, 0x77, 0x65
        /*0022*/ 	.byte	0x65, 0x70, 0x5f, 0x73, 0x72, 0x63, 0x2f, 0x69, 0x6e, 0x63, 0x6c, 0x75, 0x64, 0x65, 0x2f, 0x63
        /*0032*/ 	.byte	0x75, 0x74, 0x6c, 0x61, 0x73, 0x73, 0x2f, 0x67, 0x65, 0x6d, 0x6d, 0x2f, 0x63, 0x6f, 0x6c, 0x6c
        /*0042*/ 	.byte	0x65, 0x63, 0x74, 0x69, 0x76, 0x65, 0x2f, 0x73, 0x6d, 0x39, 0x30, 0x5f, 0x6d, 0x6d, 0x61, 0x5f
        /*0052*/ 	.byte	0x74, 0x6d, 0x61, 0x5f, 0x67, 0x6d, 0x6d, 0x61, 0x5f, 0x73, 0x73, 0x5f, 0x77, 0x61, 0x72, 0x70
        /*0062*/ 	.byte	0x73, 0x70, 0x65, 0x63, 0x69, 0x61, 0x6c, 0x69, 0x7a, 0x65, 0x64, 0x2e, 0x68, 0x70, 0x70, 0x00
	.type		__unnamed_1,@object
	.size		__unnamed_1,(.L_0 - __unnamed_1)
__unnamed_1:
        /*0072*/ 	.byte	0x76, 0x6f, 0x69, 0x64, 0x20, 0x63, 0x75, 0x74, 0x6c, 0x61, 0x73, 0x73, 0x3a, 0x3a, 0x67, 0x65
        /* <DEDUP_REMOVED lines=180> */
        /*0bc2*/ 	.byte	0x65, 0x6e, 0x74, 0x69, 0x74, 0x79, 0x5d, 0x00
.L_0:


//--------------------- .nv.shared._ZN7cutlass13device_kernelINS_4gemm6kernel13GemmUniversalIN4cute5tupleIJiiiiEEENS1_10collective13CollectiveMmaINS1_34MainloopSm90TmaGmmaWarpSpecializedILi4ENS5_IJNS4_1CILi1EEESB_SB_EEENS1_35KernelTmaWarpSpecializedCooperativeEEENS5_IJNSA_ILi256EEENSA_ILi128EEESG_EEENS_10bfloat16_tENS5_IJlSB_lEEESI_SJ_NS4_8TiledMMAINS4_8MMA_AtomIJNS4_4SM904GMMA28MMA_64x128x16_F32BF16BF16_SSILNSN_5MajorE0ELSP_0ELNSN_7ScaleInE1ELSQ_1EEEEEENS4_6LayoutINS5_IJNSA_ILi2EEESB_SB_EEENS5_IJSB_NSA_ILi0EEESW_EEEEENS5_IJNS4_10UnderscoreESZ_SZ_EEEEENS4_13SM90_TMA_LOADENS4_14ComposedLayoutINS4_7SwizzleILi3ELi4ELi3EEENS4_18smem_ptr_flag_bitsILi16EEENST_INS5_IJNSA_ILi8EEENSA_ILi64EEEEEENS5_IJS19_SB_EEEEEEEvNS4_8identityES12_S1D_vS1E_EENS_8epilogue10collective6detail29Sm90TmaWarpSpecializedAdapterINS1H_15DefaultEpilogueISI_SJ_SJ_NS1G_6thread17LinearCombinationISI_Li1EffLNS1L_9ScaleType4KindE0ELNS_15FloatRoundStyleE2ESI_EENS1_15EpilogueDefaultEEEEEvvEEEEvNT_6ParamsE --------------------------
	.section	.nv.shared._ZN7cutlass13device_kernelINS_4gemm6kernel13GemmUniversalIN4cute5tupleIJiiiiEEENS1_10collective13CollectiveMmaINS1_34MainloopSm90TmaGmmaWarpSpecializedILi4ENS5_IJNS4_1CILi1EEESB_SB_EEENS1_35KernelTmaWarpSpecializedCooperativeEEENS5_IJNSA_ILi256EEENSA_ILi128EEESG_EEENS_10bfloat16_tENS5_IJlSB_lEEESI_SJ_NS4_8TiledMMAINS4_8MMA_AtomIJNS4_4SM904GMMA28MMA_64x128x16_F32BF16BF16_SSILNSN_5MajorE0ELSP_0ELNSN_7ScaleInE1ELSQ_1EEEEEENS4_6LayoutINS5_IJNSA_ILi2EEESB_SB_EEENS5_IJSB_NSA_ILi0EEESW_EEEEENS5_IJNS4_10UnderscoreESZ_SZ_EEEEENS4_13SM90_TMA_LOADENS4_14ComposedLayoutINS4_7SwizzleILi3ELi4ELi3EEENS4_18smem_ptr_flag_bitsILi16EEENST_INS5_IJNSA_ILi8EEENSA_ILi64EEEEEENS5_IJS19_SB_EEEEEEEvNS4_8identityES12_S1D_vS1E_EENS_8epilogue10collective6detail29Sm90TmaWarpSpecializedAdapterINS1H_15DefaultEpilogueISI_SJ_SJ_NS1G_6thread17LinearCombinationISI_Li1EffLNS1L_9ScaleType4KindE0ELNS_15FloatRoundStyleE2ESI_EENS1_15EpilogueDefaultEEEEEvvEEEEvNT_6ParamsE,"aw",@nobits
	.sectionflags	@""
	.align	16
	.zero		1024


//--------------------- .nv.shared.reserved.0     --------------------------
	.section	.nv.shared.reserved.0,"aw",@nobits
	.weak		__nv_reservedSMEM_offset_0_alias
	.size		__nv_reservedSMEM_offset_0_alias, 0, 0
	.other		__nv_reservedSMEM_offset_0_alias,@"STO_CUDA_RESERVED_SHARED STV_DEFAULT"
__nv_reservedSMEM_offset_0_alias:
	.zero		0


//--------------------- .nv.global                --------------------------
	.section	.nv.global,"aw",@nobits
.nv.global:
	.type		_ZN40_INTERNAL_a853aeeb_4_k_cu_b85f14fb_194684cute1_E,@object
	.size		_ZN40_INTERNAL_a853aeeb_4_k_cu_b85f14fb_194684cute1_E,(_ZN40_INTERNAL_a853aeeb_4_k_cu_b85f14fb_194684cuda3std3__45__cpo6cbeginE - _ZN40_INTERNAL_a853aeeb_4_k_cu_b85f14fb_194684cute1_E)
_ZN40_INTERNAL_a853aeeb_4_k_cu_b85f14fb_194684cute1_E:
	.zero		1
	.type		_ZN40_INTERNAL_a853aeeb_4_k_cu_b85f14fb_194684cuda3std3__45__cpo6cbeginE,@object
	.size		_ZN40_INTERNAL_a853aeeb_4_k_cu_b85f14fb_194684cuda3std3__45__cpo6cbeginE,(_ZN40_INTERNAL_a853aeeb_4_k_cu_b85f14fb_194684cuda3std3__48in_placeE - _ZN40_INTERNAL_a853aeeb_4_k_cu_b85f14fb_194684cuda3std3__45__cpo6cbeginE)
_ZN40_INTERNAL_a853aeeb_4_k_cu_b85f14fb_194684cuda3std3__45__cpo6cbeginE:
	.zero		1
	.type		_ZN40_INTERNAL_a853aeeb_4_k_cu_b85f14fb_194684cuda3std3__48in_placeE,@object
	.size		_ZN40_INTERNAL_a853aeeb_4_k_cu_b85f14fb_194684cuda3std3__48in_placeE,(_ZN40_INTERNAL_a853aeeb_4_k_cu_b85f14fb_194684cuda3std6ranges3__45__cpo9iter_moveE - _ZN40_INTERNAL_a853aeeb_4_k_cu_b85f14fb_194684cuda3std3__48in_placeE)
_ZN40_INTERNAL_a853aeeb_4_k_cu_b85f14fb_194684cuda3std3__48in_placeE:
	.zero		1
	.type		_ZN40_INTERNAL_a853aeeb_4_k_cu_b85f14fb_194684cuda3std6ranges3__45__cpo9iter_moveE,@object
	.size		_ZN40_INTERNAL_a853aeeb_4_k_cu_b85f14fb_194684cuda3std6ranges3__45__cpo9iter_moveE,(_ZN40_INTERNAL_a853aeeb_4_k_cu_b85f14fb_194684cuda3std3__45__cpo5beginE - _ZN40_INTERNAL_a853aeeb_4_k_cu_b85f14fb_194684cuda3std6ranges3__45__cpo9iter_moveE)
_ZN40_INTERNAL_a853aeeb_4_k_cu_b85f14fb_194684cuda3std6ranges3__45__cpo9iter_moveE:
	.zero		1
	.type		_ZN40_INTERNAL_a853aeeb_4_k_cu_b85f14fb_194684cuda3std3__45__cpo5beginE,@object
	.size		_ZN40_INTERNAL_a853aeeb_4_k_cu_b85f14fb_194684cuda3std3__45__cpo5beginE,(_ZN40_INTERNAL_a853aeeb_4_k_cu_b85f14fb_194684cuda3std3__442_GLOBAL__N__a853aeeb_4_k_cu_b85f14fb_194686ignoreE - _ZN40_INTERNAL_a853aeeb_4_k_cu_b85f14fb_194684cuda3std3__45__cpo5beginE)
_ZN40_INTERNAL_a853aeeb_4_k_cu_b85f14fb_194684cuda3std3__45__cpo5beginE:
	.zero		1
	.type		_ZN40_INTERNAL_a853aeeb_4_k_cu_b85f14fb_194684cuda3std3__442_GLOBAL__N__a853aeeb_4_k_cu_b85f14fb_194686ignoreE,@object
	.size		_ZN40_INTERNAL_a853aeeb_4_k_cu_b85f14fb_194684cuda3std3__442_GLOBAL__N__a853aeeb_4_k_cu_b85f14fb_194686ignoreE,(_ZN40_INTERNAL_a853aeeb_4_k_cu_b85f14fb_194684cute7productE - _ZN40_INTERNAL_a853aeeb_4_k_cu_b85f14fb_194684cuda3std3__442_GLOBAL__N__a853aeeb_4_k_cu_b85f14fb_194686ignoreE)
_ZN40_INTERNAL_a853aeeb_4_k_cu_b85f14fb_194684cuda3std3__442_GLOBAL__N__a853aeeb_4_k_cu_b85f14fb_194686ignoreE:
	.zero		1
	.type		_ZN40_INTERNAL_a853aeeb_4_k_cu_b85f14fb_194684cute7productE,@object
	.size		_ZN40_INTERNAL_a853aeeb_4_k_cu_b85f14fb_194684cute7productE,(_ZN40_INTERNAL_a853aeeb_4_k_cu_b85f14fb_194684cuda3std3__45__cpo3endE - _ZN40_INTERNAL_a853aeeb_4_k_cu_b85f14fb_194684cute7productE)
_ZN40_INTERNAL_a853aeeb_4_k_cu_b85f14fb_194684cute7productE:
	.zero		1
	.type		_ZN40_INTERNAL_a853aeeb_4_k_cu_b85f14fb_194684cuda3std3__45__cpo3endE,@object
	.size		_ZN40_INTERNAL_a853aeeb_4_k_cu_b85f14fb_194684cuda3std3__45__cpo3endE,(_ZN40_INTERNAL_a853aeeb_4_k_cu_b85f14fb_194684cuda3std3__419piecewise_constructE - _ZN40_INTERNAL_a853aeeb_4_k_cu_b85f14fb_194684cuda3std3__45__cpo3endE)
_ZN40_INTERNAL_a853aeeb_4_k_cu_b85f14fb_194684cuda3std3__45__cpo3endE:
	.zero		1
	.type		_ZN40_INTERNAL_a853aeeb_4_k_cu_b85f14fb_194684cuda3std3__419piecewise_constructE,@object
	.size		_ZN40_INTERNAL_a853aeeb_4_k_cu_b85f14fb_194684cuda3std3__419piecewise_constructE,(_ZN40_INTERNAL_a853aeeb_4_k_cu_b85f14fb_194684cuda3std3__45__cpo4cendE - _ZN40_INTERNAL_a853aeeb_4_k_cu_b85f14fb_194684cuda3std3__419piecewise_constructE)
_ZN40_INTERNAL_a853aeeb_4_k_cu_b85f14fb_194684cuda3std3__419piecewise_constructE:
	.zero		1
	.type		_ZN40_INTERNAL_a853aeeb_4_k_cu_b85f14fb_194684cuda3std3__45__cpo4cendE,@object
	.size		_ZN40_INTERNAL_a853aeeb_4_k_cu_b85f14fb_194684cuda3std3__45__cpo4cendE,(_ZN40_INTERNAL_a853aeeb_4_k_cu_b85f14fb_194684cuda3std6ranges3__45__cpo4swapE - _ZN40_INTERNAL_a853aeeb_4_k_cu_b85f14fb_194684cuda3std3__45__cpo4cendE)
_ZN40_INTERNAL_a853aeeb_4_k_cu_b85f14fb_194684cuda3std3__45__cpo4cendE:
	.zero		1
	.type		_ZN40_INTERNAL_a853aeeb_4_k_cu_b85f14fb_194684cuda3std6ranges3__45__cpo4swapE,@object
	.size		_ZN40_INTERNAL_a853aeeb_4_k_cu_b85f14fb_194684cuda3std6ranges3__45__cpo4swapE,(.L_8 - _ZN40_INTERNAL_a853aeeb_4_k_cu_b85f14fb_194684cuda3std6ranges3__45__cpo4swapE)
_ZN40_INTERNAL_a853aeeb_4_k_cu_b85f14fb_194684cuda3std6ranges3__45__cpo4swapE:
	.zero		1
.L_8:


//--------------------- .nv.constant0._ZN7cutlass13device_kernelINS_4gemm6kernel13GemmUniversalIN4cute5tupleIJiiiiEEENS1_10collective13CollectiveMmaINS1_34MainloopSm90TmaGmmaWarpSpecializedILi4ENS5_IJNS4_1CILi1EEESB_SB_EEENS1_35KernelTmaWarpSpecializedCooperativeEEENS5_IJNSA_ILi256EEENSA_ILi128EEESG_EEENS_10bfloat16_tENS5_IJlSB_lEEESI_SJ_NS4_8TiledMMAINS4_8MMA_AtomIJNS4_4SM904GMMA28MMA_64x128x16_F32BF16BF16_SSILNSN_5MajorE0ELSP_0ELNSN_7ScaleInE1ELSQ_1EEEEEENS4_6LayoutINS5_IJNSA_ILi2EEESB_SB_EEENS5_IJSB_NSA_ILi0EEESW_EEEEENS5_IJNS4_10UnderscoreESZ_SZ_EEEEENS4_13SM90_TMA_LOADENS4_14ComposedLayoutINS4_7SwizzleILi3ELi4ELi3EEENS4_18smem_ptr_flag_bitsILi16EEENST_INS5_IJNSA_ILi8EEENSA_ILi64EEEEEENS5_IJS19_SB_EEEEEEEvNS4_8identityES12_S1D_vS1E_EENS_8epilogue10collective6detail29Sm90TmaWarpSpecializedAdapterINS1H_15DefaultEpilogueISI_SJ_SJ_NS1G_6thread17LinearCombinationISI_Li1EffLNS1L_9ScaleType4KindE0ELNS_15FloatRoundStyleE2ESI_EENS1_15EpilogueDefaultEEEEEvvEEEEvNT_6ParamsE --------------------------
	.section	.nv.constant0._ZN7cutlass13device_kernelINS_4gemm6kernel13GemmUniversalIN4cute5tupleIJiiiiEEENS1_10collective13CollectiveMmaINS1_34MainloopSm90TmaGmmaWarpSpecializedILi4ENS5_IJNS4_1CILi1EEESB_SB_EEENS1_35KernelTmaWarpSpecializedCooperativeEEENS5_IJNSA_ILi256EEENSA_ILi128EEESG_EEENS_10bfloat16_tENS5_IJlSB_lEEESI_SJ_NS4_8TiledMMAINS4_8MMA_AtomIJNS4_4SM904GMMA28MMA_64x128x16_F32BF16BF16_SSILNSN_5MajorE0ELSP_0ELNSN_7ScaleInE1ELSQ_1EEEEEENS4_6LayoutINS5_IJNSA_ILi2EEESB_SB_EEENS5_IJSB_NSA_ILi0EEESW_EEEEENS5_IJNS4_10UnderscoreESZ_SZ_EEEEENS4_13SM90_TMA_LOADENS4_14ComposedLayoutINS4_7SwizzleILi3ELi4ELi3EEENS4_18smem_ptr_flag_bitsILi16EEENST_INS5_IJNSA_ILi8EEENSA_ILi64EEEEEENS5_IJS19_SB_EEEEEEEvNS4_8identityES12_S1D_vS1E_EENS_8epilogue10collective6detail29Sm90TmaWarpSpecializedAdapterINS1H_15DefaultEpilogueISI_SJ_SJ_NS1G_6thread17LinearCombinationISI_Li1EffLNS1L_9ScaleType4KindE0ELNS_15FloatRoundStyleE2ESI_EENS1_15EpilogueDefaultEEEEEvvEEEEvNT_6ParamsE,"a",@progbits
	.sectionflags	@""
	.align	4
.nv.constant0._ZN7cutlass13device_kernelINS_4gemm6kernel13GemmUniversalIN4cute5tupleIJiiiiEEENS1_10collective13CollectiveMmaINS1_34MainloopSm90TmaGmmaWarpSpecializedILi4ENS5_IJNS4_1CILi1EEESB_SB_EEENS1_35KernelTmaWarpSpecializedCooperativeEEENS5_IJNSA_ILi256EEENSA_ILi128EEESG_EEENS_10bfloat16_tENS5_IJlSB_lEEESI_SJ_NS4_8TiledMMAINS4_8MMA_AtomIJNS4_4SM904GMMA28MMA_64x128x16_F32BF16BF16_SSILNSN_5MajorE0ELSP_0ELNSN_7ScaleInE1ELSQ_1EEEEEENS4_6LayoutINS5_IJNSA_ILi2EEESB_SB_EEENS5_IJSB_NSA_ILi0EEESW_EEEEENS5_IJNS4_10UnderscoreESZ_SZ_EEEEENS4_13SM90_TMA_LOADENS4_14ComposedLayoutINS4_7SwizzleILi3ELi4ELi3EEENS4_18smem_ptr_flag_bitsILi16EEENST_INS5_IJNSA_ILi8EEENSA_ILi64EEEEEENS5_IJS19_SB_EEEEEEEvNS4_8identityES12_S1D_vS1E_EENS_8epilogue10collective6detail29Sm90TmaWarpSpecializedAdapterINS1H_15DefaultEpilogueISI_SJ_SJ_NS1G_6thread17LinearCombinationISI_Li1EffLNS1L_9ScaleType4KindE0ELNS_15FloatRoundStyleE2ESI_EENS1_15EpilogueDefaultEEEEEvvEEEEvNT_6ParamsE:
	.zero		1664


//--------------------- SYMBOLS --------------------------

	.type		.nv.reservedSmem.offset0,@object
	.size		.nv.reservedSmem.offset0,0x4
	.type		__assertfail,@function
